//
// Generated by NVIDIA NVVM Compiler
//
// Compiler Build ID: CL-36424714
// Cuda compilation tools, release 13.0, V13.0.88
// Based on NVVM 20.0.0
//

.version 9.0
.target sm_100
.address_size 64

	// .globl	_Z13cuda_sgemm_v3ILj32ELj64ELj4EEvPfS0_S0_iii
// _ZZ13cuda_sgemm_v3ILj32ELj64ELj4EEvPfS0_S0_iiiE8a_shared has been demoted
// _ZZ13cuda_sgemm_v3ILj32ELj64ELj4EEvPfS0_S0_iiiE8b_shared has been demoted

.visible .entry _Z13cuda_sgemm_v3ILj32ELj64ELj4EEvPfS0_S0_iii(
	.param .u64 .ptr .align 1 _Z13cuda_sgemm_v3ILj32ELj64ELj4EEvPfS0_S0_iii_param_0,
	.param .u64 .ptr .align 1 _Z13cuda_sgemm_v3ILj32ELj64ELj4EEvPfS0_S0_iii_param_1,
	.param .u64 .ptr .align 1 _Z13cuda_sgemm_v3ILj32ELj64ELj4EEvPfS0_S0_iii_param_2,
	.param .u32 _Z13cuda_sgemm_v3ILj32ELj64ELj4EEvPfS0_S0_iii_param_3,
	.param .u32 _Z13cuda_sgemm_v3ILj32ELj64ELj4EEvPfS0_S0_iii_param_4,
	.param .u32 _Z13cuda_sgemm_v3ILj32ELj64ELj4EEvPfS0_S0_iii_param_5
)
{
	.reg .pred 	%p<132>;
	.reg .b32 	%r<194>;
	.reg .b32 	%f<163>;
	.reg .b64 	%rd<42>;
	// demoted variable
	.shared .align 4 .b8 _ZZ13cuda_sgemm_v3ILj32ELj64ELj4EEvPfS0_S0_iiiE8a_shared[8192];
	// demoted variable
	.shared .align 4 .b8 _ZZ13cuda_sgemm_v3ILj32ELj64ELj4EEvPfS0_S0_iiiE8b_shared[8192];
	ld.param.u64 	%rd6, [_Z13cuda_sgemm_v3ILj32ELj64ELj4EEvPfS0_S0_iii_param_0];
	ld.param.u64 	%rd7, [_Z13cuda_sgemm_v3ILj32ELj64ELj4EEvPfS0_S0_iii_param_1];
	ld.param.u64 	%rd8, [_Z13cuda_sgemm_v3ILj32ELj64ELj4EEvPfS0_S0_iii_param_2];
	ld.param.u32 	%r97, [_Z13cuda_sgemm_v3ILj32ELj64ELj4EEvPfS0_S0_iii_param_3];
	ld.param.u32 	%r98, [_Z13cuda_sgemm_v3ILj32ELj64ELj4EEvPfS0_S0_iii_param_4];
	ld.param.u32 	%r99, [_Z13cuda_sgemm_v3ILj32ELj64ELj4EEvPfS0_S0_iii_param_5];
	cvta.to.global.u64 	%rd1, %rd6;
	cvta.to.global.u64 	%rd2, %rd7;
	cvta.to.global.u64 	%rd3, %rd8;
	mov.u32 	%r1, %tid.x;
	mov.u32 	%r2, %tid.y;
	mov.u32 	%r100, %ctaid.x;
	shl.b32 	%r3, %r100, 5;
	mov.u32 	%r101, %ctaid.y;
	shl.b32 	%r4, %r101, 5;
	add.s32 	%r5, %r99, 63;
	setp.lt.u32 	%p5, %r5, 64;
	mov.f32 	%f150, 0f00000000;
	mov.f32 	%f149, %f150;
	mov.f32 	%f148, %f150;
	mov.f32 	%f147, %f150;
	@%p5 bra 	$L__BB0_78;
	shl.b32 	%r6, %r1, 2;
	add.s32 	%r7, %r4, %r2;
	shl.b32 	%r103, %r2, 8;
	mov.u32 	%r104, _ZZ13cuda_sgemm_v3ILj32ELj64ELj4EEvPfS0_S0_iiiE8a_shared;
	add.s32 	%r8, %r104, %r103;
	mul.lo.s32 	%r9, %r99, %r7;
	mov.u32 	%r105, %ntid.x;
	shl.b32 	%r10, %r105, 2;
	add.s32 	%r11, %r3, %r6;
	shl.b32 	%r106, %r1, 4;
	mov.u32 	%r107, _ZZ13cuda_sgemm_v3ILj32ELj64ELj4EEvPfS0_S0_iiiE8b_shared;
	add.s32 	%r12, %r107, %r106;
	mov.u32 	%r13, %ntid.y;
	add.s32 	%r14, %r6, %r10;
	max.u32 	%r108, %r14, 64;
	setp.lt.u32 	%p6, %r14, 64;
	selp.u32 	%r109, 1, 0, %p6;
	or.b32  	%r110, %r14, %r109;
	sub.s32 	%r111, %r108, %r110;
	div.u32 	%r112, %r111, %r10;
	add.s32 	%r15, %r112, %r109;
	add.s32 	%r16, %r2, %r13;
	max.u32 	%r113, %r16, 64;
	setp.lt.u32 	%p7, %r16, 64;
	selp.u32 	%r114, 1, 0, %p7;
	add.s32 	%r115, %r16, %r114;
	sub.s32 	%r116, %r113, %r115;
	div.u32 	%r117, %r116, %r13;
	add.s32 	%r17, %r117, %r114;
	and.b32  	%r18, %r15, 3;
	add.s32 	%r19, %r8, %r106;
	shl.b32 	%r32, %r105, 4;
	add.s32 	%r20, %r19, %r32;
	add.s32 	%r21, %r14, %r10;
	and.b32  	%r22, %r17, 3;
	shl.b32 	%r118, %r2, 7;
	add.s32 	%r23, %r12, %r118;
	shl.b32 	%r119, %r13, 7;
	add.s32 	%r24, %r23, %r119;
	add.s32 	%r25, %r16, %r13;
	add.s32 	%r26, %r11, 1;
	add.s32 	%r27, %r11, 2;
	add.s32 	%r28, %r11, 3;
	mul.lo.s32 	%r29, %r105, 48;
	shl.b32 	%r30, %r105, 6;
	mul.lo.s32 	%r31, %r105, 12;
	shl.b32 	%r33, %r105, 5;
	shl.b32 	%r34, %r105, 3;
	shr.u32 	%r35, %r5, 6;
	mov.b32 	%r179, 0;
	mov.f32 	%f150, 0f00000000;
$L__BB0_2:
	setp.gt.u32 	%p8, %r1, 15;
	shl.b32 	%r40, %r179, 6;
	@%p8 bra 	$L__BB0_23;
	setp.eq.s32 	%p9, %r18, 3;
	mov.u32 	%r180, %r6;
	@%p9 bra 	$L__BB0_12;
	setp.ge.s32 	%p10, %r7, %r97;
	add.s32 	%r41, %r6, %r40;
	setp.ge.s32 	%p11, %r41, %r99;
	or.pred  	%p12, %p11, %p10;
	@%p12 bra 	$L__BB0_6;
	add.s32 	%r121, %r41, %r9;
	mul.wide.s32 	%rd9, %r121, 4;
	add.s64 	%rd10, %rd1, %rd9;
	ld.global.v4.f32 	{%f47, %f48, %f49, %f50}, [%rd10];
	st.shared.v4.f32 	[%r19], {%f47, %f48, %f49, %f50};
$L__BB0_6:
	setp.eq.s32 	%p13, %r18, 0;
	mov.u32 	%r180, %r14;
	@%p13 bra 	$L__BB0_12;
	setp.ge.s32 	%p14, %r7, %r97;
	add.s32 	%r42, %r14, %r40;
	setp.ge.s32 	%p15, %r42, %r99;
	or.pred  	%p16, %p15, %p14;
	@%p16 bra 	$L__BB0_9;
	add.s32 	%r123, %r42, %r9;
	mul.wide.s32 	%rd11, %r123, 4;
	add.s64 	%rd12, %rd1, %rd11;
	ld.global.v4.f32 	{%f51, %f52, %f53, %f54}, [%rd12];
	st.shared.v4.f32 	[%r20], {%f51, %f52, %f53, %f54};
$L__BB0_9:
	setp.eq.s32 	%p17, %r18, 1;
	mov.u32 	%r180, %r21;
	@%p17 bra 	$L__BB0_12;
	add.s32 	%r180, %r21, %r10;
	setp.ge.s32 	%p18, %r7, %r97;
	add.s32 	%r44, %r21, %r40;
	setp.ge.s32 	%p19, %r44, %r99;
	or.pred  	%p20, %p19, %p18;
	@%p20 bra 	$L__BB0_12;
	add.s32 	%r125, %r44, %r9;
	mul.wide.s32 	%rd13, %r125, 4;
	add.s64 	%rd14, %rd1, %rd13;
	ld.global.v4.f32 	{%f55, %f56, %f57, %f58}, [%rd14];
	shl.b32 	%r126, %r10, 2;
	add.s32 	%r127, %r20, %r126;
	st.shared.v4.f32 	[%r127], {%f55, %f56, %f57, %f58};
$L__BB0_12:
	setp.lt.u32 	%p21, %r15, 3;
	@%p21 bra 	$L__BB0_23;
	shl.b32 	%r128, %r180, 2;
	shl.b32 	%r129, %r2, 8;
	mov.u32 	%r130, _ZZ13cuda_sgemm_v3ILj32ELj64ELj4EEvPfS0_S0_iiiE8a_shared;
	add.s32 	%r131, %r130, %r129;
	add.s32 	%r190, %r131, %r128;
	add.s32 	%r132, %r9, %r31;
	add.s32 	%r182, %r180, %r40;
	add.s32 	%r189, %r182, %r132;
	add.s32 	%r188, %r182, %r31;
	add.s32 	%r133, %r9, %r34;
	add.s32 	%r187, %r182, %r133;
	add.s32 	%r186, %r182, %r34;
	add.s32 	%r134, %r9, %r10;
	add.s32 	%r185, %r182, %r134;
	add.s32 	%r184, %r182, %r10;
	add.s32 	%r183, %r182, %r9;
$L__BB0_14:
	setp.ge.s32 	%p22, %r7, %r97;
	mul.wide.s32 	%rd15, %r183, 4;
	add.s64 	%rd4, %rd1, %rd15;
	setp.ge.s32 	%p23, %r182, %r99;
	or.pred  	%p24, %p23, %p22;
	@%p24 bra 	$L__BB0_16;
	ld.global.v4.f32 	{%f59, %f60, %f61, %f62}, [%rd4];
	st.shared.v4.f32 	[%r190], {%f59, %f60, %f61, %f62};
$L__BB0_16:
	setp.ge.s32 	%p26, %r184, %r99;
	or.pred  	%p27, %p26, %p22;
	@%p27 bra 	$L__BB0_18;
	add.s32 	%r137, %r190, %r32;
	mul.wide.s32 	%rd16, %r185, 4;
	add.s64 	%rd17, %rd1, %rd16;
	ld.global.v4.f32 	{%f63, %f64, %f65, %f66}, [%rd17];
	st.shared.v4.f32 	[%r137], {%f63, %f64, %f65, %f66};
$L__BB0_18:
	add.s32 	%r70, %r180, %r10;
	setp.ge.s32 	%p29, %r186, %r99;
	or.pred  	%p30, %p29, %p22;
	@%p30 bra 	$L__BB0_20;
	add.s32 	%r139, %r190, %r33;
	mul.wide.s32 	%rd18, %r187, 4;
	add.s64 	%rd19, %rd1, %rd18;
	ld.global.v4.f32 	{%f67, %f68, %f69, %f70}, [%rd19];
	st.shared.v4.f32 	[%r139], {%f67, %f68, %f69, %f70};
$L__BB0_20:
	add.s32 	%r71, %r70, %r10;
	setp.ge.s32 	%p32, %r188, %r99;
	or.pred  	%p33, %p32, %p22;
	@%p33 bra 	$L__BB0_22;
	add.s32 	%r141, %r190, %r29;
	mul.wide.s32 	%rd20, %r189, 4;
	add.s64 	%rd21, %rd1, %rd20;
	ld.global.v4.f32 	{%f71, %f72, %f73, %f74}, [%rd21];
	st.shared.v4.f32 	[%r141], {%f71, %f72, %f73, %f74};
$L__BB0_22:
	add.s32 	%r142, %r71, %r10;
	add.s32 	%r180, %r142, %r10;
	add.s32 	%r190, %r190, %r30;
	add.s32 	%r189, %r189, %r32;
	add.s32 	%r188, %r188, %r32;
	add.s32 	%r187, %r187, %r32;
	add.s32 	%r186, %r186, %r32;
	add.s32 	%r185, %r185, %r32;
	add.s32 	%r184, %r184, %r32;
	add.s32 	%r183, %r183, %r32;
	add.s32 	%r182, %r182, %r32;
	setp.lt.u32 	%p34, %r180, 64;
	@%p34 bra 	$L__BB0_14;
$L__BB0_23:
	setp.gt.u32 	%p35, %r2, 63;
	@%p35 bra 	$L__BB0_43;
	setp.eq.s32 	%p36, %r22, 3;
	mov.u32 	%r181, %r2;
	@%p36 bra 	$L__BB0_33;
	setp.ge.s32 	%p37, %r11, %r98;
	add.s32 	%r55, %r2, %r40;
	setp.ge.s32 	%p38, %r55, %r99;
	or.pred  	%p39, %p38, %p37;
	@%p39 bra 	$L__BB0_27;
	mad.lo.s32 	%r143, %r55, %r98, %r11;
	mul.wide.s32 	%rd22, %r143, 4;
	add.s64 	%rd23, %rd2, %rd22;
	ld.global.v4.f32 	{%f75, %f76, %f77, %f78}, [%rd23];
	st.shared.v4.f32 	[%r23], {%f75, %f76, %f77, %f78};
$L__BB0_27:
	setp.eq.s32 	%p40, %r22, 0;
	mov.u32 	%r181, %r16;
	@%p40 bra 	$L__BB0_33;
	setp.ge.s32 	%p41, %r11, %r98;
	add.s32 	%r56, %r55, %r13;
	setp.ge.s32 	%p42, %r56, %r99;
	or.pred  	%p43, %p42, %p41;
	@%p43 bra 	$L__BB0_30;
	mad.lo.s32 	%r144, %r56, %r98, %r11;
	mul.wide.s32 	%rd24, %r144, 4;
	add.s64 	%rd25, %rd2, %rd24;
	ld.global.v4.f32 	{%f79, %f80, %f81, %f82}, [%rd25];
	st.shared.v4.f32 	[%r24], {%f79, %f80, %f81, %f82};
$L__BB0_30:
	setp.eq.s32 	%p44, %r22, 1;
	mov.u32 	%r181, %r25;
	@%p44 bra 	$L__BB0_33;
	add.s32 	%r181, %r25, %r13;
	setp.ge.s32 	%p45, %r11, %r98;
	add.s32 	%r58, %r56, %r13;
	setp.ge.s32 	%p46, %r58, %r99;
	or.pred  	%p47, %p46, %p45;
	@%p47 bra 	$L__BB0_33;
	mad.lo.s32 	%r145, %r58, %r98, %r11;
	mul.wide.s32 	%rd26, %r145, 4;
	add.s64 	%rd27, %rd2, %rd26;
	ld.global.v4.f32 	{%f83, %f84, %f85, %f86}, [%rd27];
	shl.b32 	%r146, %r13, 7;
	add.s32 	%r147, %r24, %r146;
	st.shared.v4.f32 	[%r147], {%f83, %f84, %f85, %f86};
$L__BB0_33:
	setp.lt.u32 	%p48, %r17, 3;
	@%p48 bra 	$L__BB0_43;
$L__BB0_34:
	setp.ge.s32 	%p49, %r11, %r98;
	add.s32 	%r83, %r181, %r40;
	setp.ge.s32 	%p50, %r83, %r99;
	or.pred  	%p51, %p50, %p49;
	@%p51 bra 	$L__BB0_36;
	shl.b32 	%r148, %r181, 7;
	add.s32 	%r149, %r12, %r148;
	mad.lo.s32 	%r150, %r83, %r98, %r11;
	mul.wide.s32 	%rd28, %r150, 4;
	add.s64 	%rd29, %rd2, %rd28;
	ld.global.v4.f32 	{%f87, %f88, %f89, %f90}, [%rd29];
	st.shared.v4.f32 	[%r149], {%f87, %f88, %f89, %f90};
$L__BB0_36:
	add.s32 	%r84, %r181, %r13;
	add.s32 	%r85, %r83, %r13;
	setp.ge.s32 	%p53, %r85, %r99;
	or.pred  	%p54, %p53, %p49;
	@%p54 bra 	$L__BB0_38;
	shl.b32 	%r151, %r84, 7;
	add.s32 	%r152, %r12, %r151;
	mad.lo.s32 	%r153, %r85, %r98, %r11;
	mul.wide.s32 	%rd30, %r153, 4;
	add.s64 	%rd31, %rd2, %rd30;
	ld.global.v4.f32 	{%f91, %f92, %f93, %f94}, [%rd31];
	st.shared.v4.f32 	[%r152], {%f91, %f92, %f93, %f94};
$L__BB0_38:
	add.s32 	%r86, %r84, %r13;
	add.s32 	%r87, %r85, %r13;
	setp.ge.s32 	%p56, %r87, %r99;
	or.pred  	%p57, %p56, %p49;
	@%p57 bra 	$L__BB0_40;
	shl.b32 	%r154, %r86, 7;
	add.s32 	%r155, %r12, %r154;
	mad.lo.s32 	%r156, %r87, %r98, %r11;
	mul.wide.s32 	%rd32, %r156, 4;
	add.s64 	%rd33, %rd2, %rd32;
	ld.global.v4.f32 	{%f95, %f96, %f97, %f98}, [%rd33];
	st.shared.v4.f32 	[%r155], {%f95, %f96, %f97, %f98};
$L__BB0_40:
	add.s32 	%r88, %r86, %r13;
	add.s32 	%r89, %r87, %r13;
	setp.ge.s32 	%p59, %r89, %r99;
	or.pred  	%p60, %p59, %p49;
	@%p60 bra 	$L__BB0_42;
	shl.b32 	%r157, %r88, 7;
	add.s32 	%r158, %r12, %r157;
	mad.lo.s32 	%r159, %r89, %r98, %r11;
	mul.wide.s32 	%rd34, %r159, 4;
	add.s64 	%rd35, %rd2, %rd34;
	ld.global.v4.f32 	{%f99, %f100, %f101, %f102}, [%rd35];
	st.shared.v4.f32 	[%r158], {%f99, %f100, %f101, %f102};
$L__BB0_42:
	add.s32 	%r181, %r88, %r13;
	setp.lt.u32 	%p61, %r181, 64;
	@%p61 bra 	$L__BB0_34;
$L__BB0_43:
	bar.sync 	0;
	mov.b32 	%r193, 0;
$L__BB0_44:
	setp.ge.s32 	%p62, %r11, %r98;
	setp.lt.s32 	%p63, %r7, %r97;
	add.s32 	%r92, %r40, %r193;
	setp.lt.s32 	%p64, %r92, %r99;
	and.pred  	%p1, %p64, %p63;
	not.pred 	%p65, %p1;
	shl.b32 	%r162, %r193, 2;
	add.s32 	%r93, %r8, %r162;
	shl.b32 	%r163, %r193, 7;
	mov.u32 	%r164, _ZZ13cuda_sgemm_v3ILj32ELj64ELj4EEvPfS0_S0_iiiE8b_shared;
	add.s32 	%r165, %r164, %r163;
	shl.b32 	%r166, %r6, 2;
	add.s32 	%r94, %r165, %r166;
	or.pred  	%p66, %p65, %p62;
	@%p66 bra 	$L__BB0_46;
	ld.shared.f32 	%f103, [%r93];
	ld.shared.f32 	%f104, [%r94];
	fma.rn.f32 	%f147, %f103, %f104, %f147;
$L__BB0_46:
	setp.ge.s32 	%p67, %r26, %r98;
	or.pred  	%p69, %p65, %p67;
	@%p69 bra 	$L__BB0_48;
	ld.shared.f32 	%f105, [%r93];
	ld.shared.f32 	%f106, [%r94+4];
	fma.rn.f32 	%f148, %f105, %f106, %f148;
$L__BB0_48:
	setp.ge.s32 	%p70, %r27, %r98;
	or.pred  	%p72, %p65, %p70;
	@%p72 bra 	$L__BB0_50;
	ld.shared.f32 	%f107, [%r93];
	ld.shared.f32 	%f108, [%r94+8];
	fma.rn.f32 	%f149, %f107, %f108, %f149;
$L__BB0_50:
	setp.ge.s32 	%p73, %r28, %r98;
	or.pred  	%p75, %p65, %p73;
	@%p75 bra 	$L__BB0_52;
	ld.shared.f32 	%f109, [%r93];
	ld.shared.f32 	%f110, [%r94+12];
	fma.rn.f32 	%f150, %f109, %f110, %f150;
$L__BB0_52:
	add.s32 	%r168, %r92, 1;
	setp.lt.s32 	%p78, %r168, %r99;
	and.pred  	%p2, %p78, %p63;
	not.pred 	%p79, %p2;
	or.pred  	%p80, %p79, %p62;
	@%p80 bra 	$L__BB0_54;
	ld.shared.f32 	%f111, [%r93+4];
	ld.shared.f32 	%f112, [%r94+128];
	fma.rn.f32 	%f147, %f111, %f112, %f147;
$L__BB0_54:
	or.pred  	%p83, %p79, %p67;
	@%p83 bra 	$L__BB0_56;
	ld.shared.f32 	%f113, [%r93+4];
	ld.shared.f32 	%f114, [%r94+132];
	fma.rn.f32 	%f148, %f113, %f114, %f148;
$L__BB0_56:
	setp.ge.s32 	%p84, %r27, %r98;
	or.pred  	%p86, %p79, %p84;
	@%p86 bra 	$L__BB0_58;
	ld.shared.f32 	%f115, [%r93+4];
	ld.shared.f32 	%f116, [%r94+136];
	fma.rn.f32 	%f149, %f115, %f116, %f149;
$L__BB0_58:
	setp.ge.s32 	%p87, %r28, %r98;
	or.pred  	%p89, %p79, %p87;
	@%p89 bra 	$L__BB0_60;
	ld.shared.f32 	%f117, [%r93+4];
	ld.shared.f32 	%f118, [%r94+140];
	fma.rn.f32 	%f150, %f117, %f118, %f150;
$L__BB0_60:
	setp.ge.s32 	%p90, %r11, %r98;
	setp.lt.s32 	%p91, %r7, %r97;
	add.s32 	%r170, %r92, 2;
	setp.lt.s32 	%p92, %r170, %r99;
	and.pred  	%p3, %p92, %p91;
	not.pred 	%p93, %p3;
	or.pred  	%p94, %p93, %p90;
	@%p94 bra 	$L__BB0_62;
	ld.shared.f32 	%f119, [%r93+8];
	ld.shared.f32 	%f120, [%r94+256];
	fma.rn.f32 	%f147, %f119, %f120, %f147;
$L__BB0_62:
	setp.ge.s32 	%p95, %r26, %r98;
	or.pred  	%p97, %p93, %p95;
	@%p97 bra 	$L__BB0_64;
	ld.shared.f32 	%f121, [%r93+8];
	ld.shared.f32 	%f122, [%r94+260];
	fma.rn.f32 	%f148, %f121, %f122, %f148;
$L__BB0_64:
	or.pred  	%p100, %p93, %p84;
	@%p100 bra 	$L__BB0_66;
	ld.shared.f32 	%f123, [%r93+8];
	ld.shared.f32 	%f124, [%r94+264];
	fma.rn.f32 	%f149, %f123, %f124, %f149;
$L__BB0_66:
	or.pred  	%p103, %p93, %p87;
	@%p103 bra 	$L__BB0_68;
	ld.shared.f32 	%f125, [%r93+8];
	ld.shared.f32 	%f126, [%r94+268];
	fma.rn.f32 	%f150, %f125, %f126, %f150;
$L__BB0_68:
	add.s32 	%r172, %r92, 3;
	setp.lt.s32 	%p106, %r172, %r99;
	and.pred  	%p4, %p106, %p91;
	not.pred 	%p107, %p4;
	or.pred  	%p108, %p107, %p90;
	@%p108 bra 	$L__BB0_70;
	ld.shared.f32 	%f127, [%r93+12];
	ld.shared.f32 	%f128, [%r94+384];
	fma.rn.f32 	%f147, %f127, %f128, %f147;
$L__BB0_70:
	setp.ge.s32 	%p109, %r26, %r98;
	or.pred  	%p111, %p107, %p109;
	@%p111 bra 	$L__BB0_72;
	ld.shared.f32 	%f129, [%r93+12];
	ld.shared.f32 	%f130, [%r94+388];
	fma.rn.f32 	%f148, %f129, %f130, %f148;
$L__BB0_72:
	setp.ge.s32 	%p112, %r27, %r98;
	or.pred  	%p114, %p107, %p112;
	@%p114 bra 	$L__BB0_74;
	ld.shared.f32 	%f131, [%r93+12];
	ld.shared.f32 	%f132, [%r94+392];
	fma.rn.f32 	%f149, %f131, %f132, %f149;
$L__BB0_74:
	setp.ge.s32 	%p115, %r28, %r98;
	or.pred  	%p117, %p107, %p115;
	@%p117 bra 	$L__BB0_76;
	ld.shared.f32 	%f133, [%r93+12];
	ld.shared.f32 	%f134, [%r94+396];
	fma.rn.f32 	%f150, %f133, %f134, %f150;
$L__BB0_76:
	add.s32 	%r193, %r193, 4;
	setp.ne.s32 	%p118, %r193, 64;
	@%p118 bra 	$L__BB0_44;
	bar.sync 	0;
	add.s32 	%r179, %r179, 1;
	setp.eq.s32 	%p119, %r179, %r35;
	@%p119 bra 	$L__BB0_78;
	bra.uni 	$L__BB0_2;
$L__BB0_78:
	add.s32 	%r36, %r4, %r2;
	shl.b32 	%r174, %r1, 2;
	add.s32 	%r37, %r3, %r174;
	setp.lt.s32 	%p120, %r36, %r97;
	mul.lo.s32 	%r38, %r98, %r36;
	setp.lt.s32 	%p121, %r37, %r98;
	and.pred  	%p122, %p120, %p121;
	@%p122 bra 	$L__BB0_79;
	bra.uni 	$L__BB0_80;
$L__BB0_79:
	add.s32 	%r175, %r37, %r38;
	mul.wide.s32 	%rd36, %r175, 4;
	add.s64 	%rd37, %rd3, %rd36;
	st.global.f32 	[%rd37], %f147;
$L__BB0_80:
	setp.ge.s32 	%p123, %r36, %r97;
	add.s32 	%r176, %r37, 1;
	setp.ge.s32 	%p124, %r176, %r98;
	cvt.s64.s32 	%rd38, %r38;
	cvt.s64.s32 	%rd39, %r37;
	add.s64 	%rd40, %rd39, %rd38;
	shl.b64 	%rd41, %rd40, 2;
	add.s64 	%rd5, %rd3, %rd41;
	or.pred  	%p125, %p123, %p124;
	@%p125 bra 	$L__BB0_82;
	st.global.f32 	[%rd5+4], %f148;
$L__BB0_82:
	setp.ge.s32 	%p126, %r36, %r97;
	add.s32 	%r177, %r37, 2;
	setp.ge.s32 	%p127, %r177, %r98;
	or.pred  	%p128, %p126, %p127;
	@%p128 bra 	$L__BB0_84;
	st.global.f32 	[%rd5+8], %f149;
$L__BB0_84:
	setp.ge.s32 	%p129, %r36, %r97;
	add.s32 	%r178, %r37, 3;
	setp.ge.s32 	%p130, %r178, %r98;
	or.pred  	%p131, %p129, %p130;
	@%p131 bra 	$L__BB0_86;
	st.global.f32 	[%rd5+12], %f150;
$L__BB0_86:
	ret;

}


// ===== COMPILED SASS (sm_100) =====

	.target	sm_100

	.elftype	@"ET_EXEC"


//--------------------- .note.nv.tkinfo           --------------------------
	.section	.note.nv.tkinfo,"",@"SHT_NOTE"
	.sectionflags	@"SHF_NOTE_NV_TKINFO"
	.tkinfo
        /*0018*/ 	.word	0x00000002
        /*0030*/ 	.string	""
        /*0030*/ 	.string	"ptxas"
        /*0030*/ 	.string	"Cuda compilation tools, release 13.0, V13.0.88"
        /*0030*/ 	.string	"Build cuda_13.0.r13.0/compiler.36424714_0"
        /*0030*/ 	.string	"-arch sm_100 -m 64 "



//--------------------- .note.nv.cuinfo           --------------------------
	.section	.note.nv.cuinfo,"",@"SHT_NOTE"
	.sectionflags	@"SHF_NOTE_NV_CUINFO"
        /*0018*/ 	.short	0x0002
        /*001a*/ 	.short	0x0064
        /*001c*/ 	.short	0x0082
	.zero		2


//--------------------- .nv.info                  --------------------------
	.section	.nv.info,"",@"SHT_CUDA_INFO"
	.align	4


	//----- nvinfo : EIATTR_REGCOUNT
	.align		4
        /*0000*/ 	.byte	0x04, 0x2f
        /*0002*/ 	.short	(.L_1 - .L_0)
	.align		4
.L_0:
        /*0004*/ 	.word	index@(_Z13cuda_sgemm_v3ILj32ELj64ELj4EEvPfS0_S0_iii)
        /*0008*/ 	.word	0x00000030


	//----- nvinfo : EIATTR_FRAME_SIZE
	.align		4
.L_1:
        /*000c*/ 	.byte	0x04, 0x11
        /*000e*/ 	.short	(.L_3 - .L_2)
	.align		4
.L_2:
        /*0010*/ 	.word	index@(_Z13cuda_sgemm_v3ILj32ELj64ELj4EEvPfS0_S0_iii)
        /*0014*/ 	.word	0x00000000


	//----- nvinfo : EIATTR_MIN_STACK_SIZE
	.align		4
.L_3:
        /*0018*/ 	.byte	0x04, 0x12
        /*001a*/ 	.short	(.L_5 - .L_4)
	.align		4
.L_4:
        /*001c*/ 	.word	index@(_Z13cuda_sgemm_v3ILj32ELj64ELj4EEvPfS0_S0_iii)
        /*0020*/ 	.word	0x00000000
.L_5:


//--------------------- .nv.compat                --------------------------
	.section	.nv.compat,"",@"SHT_CUDA_COMPAT_INFO"
	.align	4
        /*0000*/ 	.byte	0x02, 0x09, 0x00, 0x00, 0x02, 0x02, 0x01, 0x00, 0x02, 0x05, 0x05, 0x00, 0x03, 0x07, 0x01, 0x01
        /*0010*/ 	.byte	0x02, 0x03, 0x00, 0x00, 0x02, 0x06, 0x01, 0x00, 0x04, 0x0b, 0x08, 0x00, 0x09, 0x00, 0x00, 0x00
        /*0020*/ 	.byte	0x00, 0x00, 0x00, 0x00


//--------------------- .nv.info._Z13cuda_sgemm_v3ILj32ELj64ELj4EEvPfS0_S0_iii --------------------------
	.section	.nv.info._Z13cuda_sgemm_v3ILj32ELj64ELj4EEvPfS0_S0_iii,"",@"SHT_CUDA_INFO"
	.sectionflags	@""
	.align	4


	//----- nvinfo : EIATTR_CUDA_API_VERSION
	.align		4
        /*0000*/ 	.byte	0x04, 0x37
        /*0002*/ 	.short	(.L_7 - .L_6)
.L_6:
        /*0004*/ 	.word	0x00000082


	//----- nvinfo : EIATTR_KPARAM_INFO
	.align		4
.L_7:
        /*0008*/ 	.byte	0x04, 0x17
        /*000a*/ 	.short	(.L_9 - .L_8)
.L_8:
        /*000c*/ 	.word	0x00000000
        /*0010*/ 	.short	0x0005
        /*0012*/ 	.short	0x0020
        /*0014*/ 	.byte	0x00, 0xf0, 0x11, 0x00


	//----- nvinfo : EIATTR_KPARAM_INFO
	.align		4
.L_9:
        /*0018*/ 	.byte	0x04, 0x17
        /*001a*/ 	.short	(.L_11 - .L_10)
.L_10:
        /*001c*/ 	.word	0x00000000
        /*0020*/ 	.short	0x0004
        /*0022*/ 	.short	0x001c
        /*0024*/ 	.byte	0x00, 0xf0, 0x11, 0x00


	//----- nvinfo : EIATTR_KPARAM_INFO
	.align		4
.L_11:
        /*0028*/ 	.byte	0x04, 0x17
        /*002a*/ 	.short	(.L_13 - .L_12)
.L_12:
        /*002c*/ 	.word	0x00000000
        /*0030*/ 	.short	0x0003
        /*0032*/ 	.short	0x0018
        /*0034*/ 	.byte	0x00, 0xf0, 0x11, 0x00


	//----- nvinfo : EIATTR_KPARAM_INFO
	.align		4
.L_13:
        /*0038*/ 	.byte	0x04, 0x17
        /*003a*/ 	.short	(.L_15 - .L_14)
.L_14:
        /*003c*/ 	.word	0x00000000
        /*0040*/ 	.short	0x0002
        /*0042*/ 	.short	0x0010
        /*0044*/ 	.byte	0x00, 0xf5, 0x21, 0x00


	//----- nvinfo : EIATTR_KPARAM_INFO
	.align		4
.L_15:
        /*0048*/ 	.byte	0x04, 0x17
        /*004a*/ 	.short	(.L_17 - .L_16)
.L_16:
        /*004c*/ 	.word	0x00000000
        /*0050*/ 	.short	0x0001
        /*0052*/ 	.short	0x0008
        /*0054*/ 	.byte	0x00, 0xf5, 0x21, 0x00


	//----- nvinfo : EIATTR_KPARAM_INFO
	.align		4
.L_17:
        /*0058*/ 	.byte	0x04, 0x17
        /*005a*/ 	.short	(.L_19 - .L_18)
.L_18:
        /*005c*/ 	.word	0x00000000
        /*0060*/ 	.short	0x0000
        /*0062*/ 	.short	0x0000
        /*0064*/ 	.byte	0x00, 0xf5, 0x21, 0x00


	//----- nvinfo : EIATTR_SPARSE_MMA_MASK
	.align		4
.L_19:
        /*0068*/ 	.byte	0x03, 0x50
        /*006a*/ 	.short	0x0000


	//----- nvinfo : EIATTR_MAXREG_COUNT
	.align		4
        /*006c*/ 	.byte	0x03, 0x1b
        /*006e*/ 	.short	0x00ff


	//----- nvinfo : EIATTR_NUM_BARRIERS
	.align		4
        /*0070*/ 	.byte	0x02, 0x4c
        /*0072*/ 	.byte	0x01
	.zero		1


	//----- nvinfo : EIATTR_MERCURY_ISA_VERSION
	.align		4
        /*0074*/ 	.byte	0x03, 0x5f
        /*0076*/ 	.short	0x0101


	//----- nvinfo : EIATTR_VRC_CTA_INIT_COUNT
	.align		4
        /*0078*/ 	.byte	0x02, 0x4a
	.zero		1
	.zero		1


	//----- nvinfo : EIATTR_EXIT_INSTR_OFFSETS
	.align		4
        /*007c*/ 	.byte	0x04, 0x1c
        /*007e*/ 	.short	(.L_21 - .L_20)


	//   ....[0]....
.L_20:
        /*0080*/ 	.word	0x00001960


	//   ....[1]....
        /*0084*/ 	.word	0x00001980


	//----- nvinfo : EIATTR_CRS_STACK_SIZE
	.align		4
.L_21:
        /*0088*/ 	.byte	0x04, 0x1e
        /*008a*/ 	.short	(.L_23 - .L_22)
.L_22:
        /*008c*/ 	.word	0x00000000


	//----- nvinfo : EIATTR_CBANK_PARAM_SIZE
	.align		4
.L_23:
        /*0090*/ 	.byte	0x03, 0x19
        /*0092*/ 	.short	0x0024


	//----- nvinfo : EIATTR_PARAM_CBANK
	.align		4
        /*0094*/ 	.byte	0x04, 0x0a
        /*0096*/ 	.short	(.L_25 - .L_24)
	.align		4
.L_24:
        /*0098*/ 	.word	index@(.nv.constant0._Z13cuda_sgemm_v3ILj32ELj64ELj4EEvPfS0_S0_iii)
        /*009c*/ 	.short	0x0380
        /*009e*/ 	.short	0x0024


	//----- nvinfo : EIATTR_SW_WAR
	.align		4
.L_25:
        /*00a0*/ 	.byte	0x04, 0x36
        /*00a2*/ 	.short	(.L_27 - .L_26)
.L_26:
        /*00a4*/ 	.word	0x00000008
.L_27:


//--------------------- .nv.callgraph             --------------------------
	.section	.nv.callgraph,"",@"SHT_CUDA_CALLGRAPH"
	.align	4
	.sectionentsize	8
	.align		4
        /*0000*/ 	.word	0x00000000
	.align		4
        /*0004*/ 	.word	0xffffffff
	.align		4
        /*0008*/ 	.word	0x00000000
	.align		4
        /*000c*/ 	.word	0xfffffffe
	.align		4
        /*0010*/ 	.word	0x00000000
	.align		4
        /*0014*/ 	.word	0xfffffffd
	.align		4
        /*0018*/ 	.word	0x00000000
	.align		4
        /*001c*/ 	.word	0xfffffffc


//--------------------- .text._Z13cuda_sgemm_v3ILj32ELj64ELj4EEvPfS0_S0_iii --------------------------
	.section	.text._Z13cuda_sgemm_v3ILj32ELj64ELj4EEvPfS0_S0_iii,"ax",@progbits
	.align	128
        .global         _Z13cuda_sgemm_v3ILj32ELj64ELj4EEvPfS0_S0_iii
        .type           _Z13cuda_sgemm_v3ILj32ELj64ELj4EEvPfS0_S0_iii,@function
        .size           _Z13cuda_sgemm_v3ILj32ELj64ELj4EEvPfS0_S0_iii,(.L_x_22 - _Z13cuda_sgemm_v3ILj32ELj64ELj4EEvPfS0_S0_iii)
        .other          _Z13cuda_sgemm_v3ILj32ELj64ELj4EEvPfS0_S0_iii,@"STO_CUDA_ENTRY STV_DEFAULT"
_Z13cuda_sgemm_v3ILj32ELj64ELj4EEvPfS0_S0_iii:
.text._Z13cuda_sgemm_v3ILj32ELj64ELj4EEvPfS0_S0_iii:
[----:B------:R-:W-:Y:S01]  /*0000*/  LDC R1, c[0x0][0x37c] ;  /* 0x0000df00ff017b82 */ /* 0x000fe20000000800 */
[----:B------:R-:W0:Y:S07]  /*0010*/  LDCU UR9, c[0x0][0x3a0] ;  /* 0x00007400ff0977ac */ /* 0x000e2e0008000800 */
[----:B------:R-:W1:Y:S01]  /*0020*/  S2UR UR4, SR_CTAID.X ;  /* 0x00000000000479c3 */ /* 0x000e620000002500 */
[----:B------:R-:W2:Y:S01]  /*0030*/  S2R R0, SR_TID.X ;  /* 0x0000000000007919 */ /* 0x000ea20000002100 */
[----:B------:R-:W-:Y:S01]  /*0040*/  IMAD.MOV.U32 R36, RZ, RZ, RZ ;  /* 0x000000ffff247224 */ /* 0x000fe200078e00ff */
[----:B------:R-:W-:Y:S01]  /*0050*/  CS2R R34, SRZ ;  /* 0x0000000000227805 */ /* 0x000fe2000001ff00 */
[----:B------:R-:W-:Y:S01]  /*0060*/  IMAD.MOV.U32 R33, RZ, RZ, RZ ;  /* 0x000000ffff217224 */ /* 0x000fe200078e00ff */
[----:B------:R-:W3:Y:S01]  /*0070*/  S2R R2, SR_TID.Y ;  /* 0x0000000000027919 */ /* 0x000ee20000002200 */
[----:B------:R-:W4:Y:S01]  /*0080*/  LDCU.64 UR10, c[0x0][0x358] ;  /* 0x00006b00ff0a77ac */ /* 0x000f220008000a00 */
[----:B------:R-:W2:Y:S01]  /*0090*/  S2R R3, SR_CTAID.Y ;  /* 0x0000000000037919 */ /* 0x000ea20000002600 */
[----:B0-----:R-:W-:-:S04]  /*00a0*/  UIADD3 UR5, UPT, UPT, UR9, 0x3f, URZ ;  /* 0x0000003f09057890 */ /* 0x001fc8000fffe0ff */
[----:B------:R-:W-:Y:S02]  /*00b0*/  UISETP.GE.U32.AND UP0, UPT, UR5, 0x40, UPT ;  /* 0x000000400500788c */ /* 0x000fe4000bf06070 */
[----:B-1----:R-:W-:-:S07]  /*00c0*/  USHF.L.U32 UR4, UR4, 0x5, URZ ;  /* 0x0000000504047899 */ /* 0x002fce00080006ff */
[----:B----4-:R-:W-:Y:S05]  /*00d0*/  BRA.U !UP0, `(.L_x_0) ;  /* 0x0000001508b47547 */ /* 0x010fea000b800000 */
[----:B------:R-:W0:Y:S01]  /*00e0*/  LDC R4, c[0x0][0x360] ;  /* 0x0000d800ff047b82 */ /* 0x000e220000000800 */
[----:B--2---:R-:W-:Y:S01]  /*00f0*/  IMAD.SHL.U32 R32, R0, 0x4, RZ ;  /* 0x0000000400207824 */ /* 0x004fe200078e00ff */
[----:B------:R-:W-:Y:S01]  /*0100*/  UMOV UR6, 0x400 ;  /* 0x0000040000067882 */ /* 0x000fe20000000000 */
[----:B---3--:R-:W-:Y:S01]  /*0110*/  IMAD R31, R3, 0x20, R2 ;  /* 0x00000020031f7824 */ /* 0x008fe200078e0202 */
[----:B------:R-:W-:Y:S01]  /*0120*/  MOV R24, RZ ;  /* 0x000000ff00187202 */ /* 0x000fe20000000f00 */
[----:B------:R-:W-:Y:S01]  /*0130*/  IMAD.MOV.U32 R36, RZ, RZ, RZ ;  /* 0x000000ffff247224 */ /* 0x000fe200078e00ff */
[----:B------:R-:W-:Y:S01]  /*0140*/  USHF.R.U32.HI UR5, URZ, 0x6, UR5 ;  /* 0x00000006ff057899 */ /* 0x000fe20008011605 */
[----:B------:R-:W-:Y:S01]  /*0150*/  IMAD R29, R31, UR9, RZ ;  /* 0x000000091f1d7c24 */ /* 0x000fe2000f8e02ff */
[----:B------:R-:W1:Y:S01]  /*0160*/  LDC R5, c[0x0][0x364] ;  /* 0x0000d900ff057b82 */ /* 0x000e620000000800 */
[----:B------:R-:W-:-:S07]  /*0170*/  VIADD R27, R32, UR4 ;  /* 0x00000004201b7c36 */ /* 0x000fce0008000000 */
[----:B------:R-:W2:Y:S01]  /*0180*/  S2UR UR7, SR_CgaCtaId ;  /* 0x00000000000779c3 */ /* 0x000ea20000008800 */
[----:B0-----:R-:W-:-:S04]  /*0190*/  IMAD.SHL.U32 R28, R4, 0x4, RZ ;  /* 0x00000004041c7824 */ /* 0x001fc800078e00ff */
[----:B------:R-:W0:Y:S01]  /*01a0*/  I2F.U32.RP R10, R28 ;  /* 0x0000001c000a7306 */ /* 0x000e220000209000 */
[--C-:B------:R-:W-:Y:S01]  /*01b0*/  IMAD.IADD R6, R32, 0x1, R28.reuse ;  /* 0x0000000120067824 */ /* 0x100fe200078e021c */
[----:B------:R-:W-:Y:S01]  /*01c0*/  ISETP.NE.U32.AND P2, PT, R28, RZ, PT ;  /* 0x000000ff1c00720c */ /* 0x000fe20003f45070 */
[----:B------:R-:W-:Y:S01]  /*01d0*/  IMAD.MOV R15, RZ, RZ, -R28 ;  /* 0x000000ffff0f7224 */ /* 0x000fe200078e0a1c */
[----:B-1----:R-:W-:Y:S02]  /*01e0*/  IADD3 R12, PT, PT, R2, R5, RZ ;  /* 0x00000005020c7210 */ /* 0x002fe40007ffe0ff */
[----:B------:R-:W-:Y:S02]  /*01f0*/  ISETP.GE.U32.AND P0, PT, R6, 0x40, PT ;  /* 0x000000400600780c */ /* 0x000fe40003f06070 */
[----:B------:R-:W1:Y:S01]  /*0200*/  I2F.U32.RP R11, R5 ;  /* 0x00000005000b7306 */ /* 0x000e620000209000 */
[----:B------:R-:W-:Y:S02]  /*0210*/  VIMNMX.U32 R13, PT, PT, R12, 0x40, !PT ;  /* 0x000000400c0d7848 */ /* 0x000fe40007fe0000 */
[----:B------:R-:W-:Y:S01]  /*0220*/  ISETP.NE.U32.AND P5, PT, R5, RZ, PT ;  /* 0x000000ff0500720c */ /* 0x000fe20003fa5070 */
[----:B--2---:R-:W-:-:S02]  /*0230*/  ULEA UR8, UR7, UR6, 0x18 ;  /* 0x0000000607087291 */ /* 0x004fc4000f8ec0ff */
[----:B------:R-:W-:Y:S02]  /*0240*/  UIADD3 UR6, UPT, UPT, UR6, 0x2000, URZ ;  /* 0x0000200006067890 */ /* 0x000fe4000fffe0ff */
[----:B0-----:R-:W0:Y:S02]  /*0250*/  MUFU.RCP R10, R10 ;  /* 0x0000000a000a7308 */ /* 0x001e240000001000 */
[----:B------:R-:W-:Y:S01]  /*0260*/  ULEA UR6, UR7, UR6, 0x18 ;  /* 0x0000000607067291 */ /* 0x000fe2000f8ec0ff */
[----:B------:R-:W-:-:S05]  /*0270*/  LEA R30, R2, UR8, 0x8 ;  /* 0x00000008021e7c11 */ /* 0x000fca000f8e40ff */
[----:B-1----:R-:W1:Y:S01]  /*0280*/  MUFU.RCP R11, R11 ;  /* 0x0000000b000b7308 */ /* 0x002e620000001000 */
[C---:B------:R-:W-:Y:S01]  /*0290*/  LEA R26, R0.reuse, UR6, 0x4 ;  /* 0x00000006001a7c11 */ /* 0x040fe2000f8e20ff */
[----:B------:R-:W-:Y:S02]  /*02a0*/  IMAD R25, R0, 0x10, R30 ;  /* 0x0000001000197824 */ /* 0x000fe400078e021e */
[----:B0-----:R-:W-:Y:S01]  /*02b0*/  VIADD R8, R10, 0xffffffe ;  /* 0x0ffffffe0a087836 */ /* 0x001fe20000000000 */
[----:B------:R-:W-:Y:S02]  /*02c0*/  SEL R10, RZ, 0x1, P0 ;  /* 0x00000001ff0a7807 */ /* 0x000fe40000000000 */
[----:B------:R-:W-:Y:S01]  /*02d0*/  ISETP.GE.U32.AND P0, PT, R12, 0x40, PT ;  /* 0x000000400c00780c */ /* 0x000fe20003f06070 */
[----:B------:R0:W2:Y:S03]  /*02e0*/  F2I.FTZ.U32.TRUNC.NTZ R9, R8 ;  /* 0x0000000800097305 */ /* 0x0000a6000021f000 */
[----:B------:R-:W-:-:S02]  /*02f0*/  SEL R14, RZ, 0x1, P0 ;  /* 0x00000001ff0e7807 */ /* 0x000fc40000000000 */
[----:B-1----:R-:W-:Y:S02]  /*0300*/  IADD3 R7, PT, PT, R11, 0xffffffe, RZ ;  /* 0x0ffffffe0b077810 */ /* 0x002fe40007ffe0ff */
[----:B------:R-:W-:Y:S01]  /*0310*/  VIMNMX.U32 R11, PT, PT, R6, 0x40, !PT ;  /* 0x00000040060b7848 */ /* 0x000fe20007fe0000 */
[----:B0-----:R-:W-:Y:S01]  /*0320*/  IMAD.MOV.U32 R8, RZ, RZ, RZ ;  /* 0x000000ffff087224 */ /* 0x001fe200078e00ff */
[----:B------:R-:W-:Y:S02]  /*0330*/  IADD3 R12, PT, PT, R13, -R12, -R14 ;  /* 0x8000000c0d0c7210 */ /* 0x000fe40007ffe80e */
[----:B------:R-:W0:Y:S01]  /*0340*/  F2I.FTZ.U32.TRUNC.NTZ R7, R7 ;  /* 0x0000000700077305 */ /* 0x000e22000021f000 */
[----:B------:R-:W-:Y:S01]  /*0350*/  IADD3 R11, PT, PT, R11, -R6, -R10 ;  /* 0x800000060b0b7210 */ /* 0x000fe20007ffe80a */
[----:B------:R-:W-:Y:S02]  /*0360*/  HFMA2 R6, -RZ, RZ, 0, 0 ;  /* 0x00000000ff067431 */ /* 0x000fe400000001ff */
[----:B--2---:R-:W-:-:S04]  /*0370*/  IMAD R15, R15, R9, RZ ;  /* 0x000000090f0f7224 */ /* 0x004fc800078e02ff */
[----:B------:R-:W-:-:S04]  /*0380*/  IMAD.HI.U32 R8, R9, R15, R8 ;  /* 0x0000000f09087227 */ /* 0x000fc800078e0008 */
[----:B0-----:R-:W-:-:S04]  /*0390*/  IMAD.MOV R16, RZ, RZ, -R7 ;  /* 0x000000ffff107224 */ /* 0x001fc800078e0a07 */
[----:B------:R-:W-:-:S04]  /*03a0*/  IMAD R17, R16, R5, RZ ;  /* 0x0000000510117224 */ /* 0x000fc800078e02ff */
[----:B------:R-:W-:-:S04]  /*03b0*/  IMAD.HI.U32 R9, R7, R17, R6 ;  /* 0x0000001107097227 */ /* 0x000fc800078e0006 */
[----:B------:R-:W-:-:S04]  /*03c0*/  IMAD.HI.U32 R7, R8, R11, RZ ;  /* 0x0000000b08077227 */ /* 0x000fc800078e00ff */
[----:B------:R-:W-:-:S04]  /*03d0*/  IMAD.HI.U32 R9, R9, R12, RZ ;  /* 0x0000000c09097227 */ /* 0x000fc800078e00ff */
[----:B------:R-:W-:Y:S02]  /*03e0*/  IMAD.MOV R6, RZ, RZ, -R7 ;  /* 0x000000ffff067224 */ /* 0x000fe400078e0a07 */
[----:B------:R-:W-:Y:S02]  /*03f0*/  IMAD.MOV R8, RZ, RZ, -R9 ;  /* 0x000000ffff087224 */ /* 0x000fe400078e0a09 */
[----:B------:R-:W-:Y:S02]  /*0400*/  IMAD R11, R28, R6, R11 ;  /* 0x000000061c0b7224 */ /* 0x000fe400078e020b */
[----:B------:R-:W-:-:S03]  /*0410*/  IMAD R12, R5, R8, R12 ;  /* 0x00000008050c7224 */ /* 0x000fc600078e020c */
[----:B------:R-:W-:Y:S02]  /*0420*/  ISETP.GE.U32.AND P0, PT, R11, R28, PT ;  /* 0x0000001c0b00720c */ /* 0x000fe40003f06070 */
[----:B------:R-:W-:-:S11]  /*0430*/  ISETP.GE.U32.AND P3, PT, R12, R5, PT ;  /* 0x000000050c00720c */ /* 0x000fd60003f66070 */
[----:B------:R-:W-:Y:S02]  /*0440*/  @P0 IMAD.IADD R11, R11, 0x1, -R28 ;  /* 0x000000010b0b0824 */ /* 0x000fe400078e0a1c */
[-C--:B------:R-:W-:Y:S01]  /*0450*/  @P3 IADD3 R12, PT, PT, R12, -R5.reuse, RZ ;  /* 0x800000050c0c3210 */ /* 0x080fe20007ffe0ff */
[----:B------:R-:W-:Y:S02]  /*0460*/  @P0 VIADD R7, R7, 0x1 ;  /* 0x0000000107070836 */ /* 0x000fe40000000000 */
[----:B------:R-:W-:Y:S01]  /*0470*/  ISETP.GE.U32.AND P1, PT, R11, R28, PT ;  /* 0x0000001c0b00720c */ /* 0x000fe20003f26070 */
[----:B------:R-:W-:Y:S01]  /*0480*/  @P3 VIADD R9, R9, 0x1 ;  /* 0x0000000109093836 */ /* 0x000fe20000000000 */
[----:B------:R-:W-:-:S11]  /*0490*/  ISETP.GE.U32.AND P4, PT, R12, R5, PT ;  /* 0x000000050c00720c */ /* 0x000fd60003f86070 */
[----:B------:R-:W-:Y:S01]  /*04a0*/  @P1 VIADD R7, R7, 0x1 ;  /* 0x0000000107071836 */ /* 0x000fe20000000000 */
[----:B------:R-:W-:Y:S02]  /*04b0*/  @!P2 LOP3.LUT R7, RZ, R28, RZ, 0x33, !PT ;  /* 0x0000001cff07a212 */ /* 0x000fe400078e33ff */
[----:B------:R-:W-:Y:S02]  /*04c0*/  @P4 IADD3 R9, PT, PT, R9, 0x1, RZ ;  /* 0x0000000109094810 */ /* 0x000fe40007ffe0ff */
[----:B------:R-:W-:Y:S01]  /*04d0*/  @!P5 LOP3.LUT R9, RZ, R5, RZ, 0x33, !PT ;  /* 0x00000005ff09d212 */ /* 0x000fe200078e33ff */
[----:B------:R-:W-:-:S04]  /*04e0*/  IMAD.IADD R6, R10, 0x1, R7 ;  /* 0x000000010a067824 */ /* 0x000fc800078e0207 */
[----:B------:R-:W-:-:S07]  /*04f0*/  IMAD.IADD R7, R14, 0x1, R9 ;  /* 0x000000010e077824 */ /* 0x000fce00078e0209 */
.L_x_20:
[----:B------:R-:W-:Y:S01]  /*0500*/  ISETP.GT.U32.AND P0, PT, R0, 0xf, PT ;  /* 0x0000000f0000780c */ /* 0x000fe20003f04070 */
[----:B------:R-:W0:Y:S01]  /*0510*/  LDCU UR9, c[0x0][0x3a0] ;  /* 0x00007400ff0977ac */ /* 0x000e220008000800 */
[----:B------:R-:W-:Y:S11]  /*0520*/  BSSY.RECONVERGENT B1, `(.L_x_1) ;  /* 0x0000064000017945 */ /* 0x000ff60003800200 */
[----:B------:R-:W-:Y:S05]  /*0530*/  @P0 BRA `(.L_x_2) ;  /* 0x0000000400880947 */ /* 0x000fea0003800000 */
[----:B------:R-:W-:Y:S01]  /*0540*/  LOP3.LUT R13, R6, 0x3, RZ, 0xc0, !PT ;  /* 0x00000003060d7812 */ /* 0x000fe200078ec0ff */
[----:B------:R-:W-:Y:S01]  /*0550*/  BSSY.RECONVERGENT B0, `(.L_x_3) ;  /* 0x000002c000007945 */ /* 0x000fe20003800200 */
[----:B------:R-:W-:Y:S02]  /*0560*/  MOV R20, R32 ;  /* 0x0000002000147202 */ /* 0x000fe40000000f00 */
[----:B------:R-:W-:-:S13]  /*0570*/  ISETP.NE.AND P0, PT, R13, 0x3, PT ;  /* 0x000000030d00780c */ /* 0x000fda0003f05270 */
[----:B------:R-:W-:Y:S05]  /*0580*/  @!P0 BRA `(.L_x_4) ;  /* 0x0000000000a08947 */ /* 0x000fea0003800000 */
[----:B------:R-:W1:Y:S01]  /*0590*/  LDC R12, c[0x0][0x3a0] ;  /* 0x0000e800ff0c7b82 */ /* 0x000e620000000800 */
[----:B------:R-:W2:Y:S01]  /*05a0*/  LDCU UR6, c[0x0][0x398] ;  /* 0x00007300ff0677ac */ /* 0x000ea20008000800 */
[----:B------:R-:W-:Y:S01]  /*05b0*/  IMAD R11, R24, 0x40, R32 ;  /* 0x00000040180b7824 */ /* 0x000fe200078e0220 */
[----:B------:R-:W-:Y:S01]  /*05c0*/  BSSY.RECONVERGENT B2, `(.L_x_5) ;  /* 0x000000b000027945 */ /* 0x000fe20003800200 */
[----:B------:R-:W-:Y:S01]  /*05d0*/  ISETP.NE.AND P2, PT, R13, RZ, PT ;  /* 0x000000ff0d00720c */ /* 0x000fe20003f45270 */
[----:B------:R-:W-:Y:S01]  /*05e0*/  IMAD.IADD R20, R32, 0x1, R28 ;  /* 0x0000000120147824 */ /* 0x000fe200078e021c */
[----:B--2---:R-:W-:-:S04]  /*05f0*/  ISETP.GE.AND P0, PT, R31, UR6, PT ;  /* 0x000000061f007c0c */ /* 0x004fc8000bf06270 */
[----:B-1----:R-:W-:-:S13]  /*0600*/  ISETP.GE.OR P1, PT, R11, R12, P0 ;  /* 0x0000000c0b00720c */ /* 0x002fda0000726670 */
[----:B------:R-:W-:Y:S05]  /*0610*/  @P1 BRA `(.L_x_6) ;  /* 0x0000000000141947 */ /* 0x000fea0003800000 */
[----:B------:R-:W1:Y:S01]  /*0620*/  LDC.64 R8, c[0x0][0x380] ;  /* 0x0000e000ff087b82 */ /* 0x000e620000000a00 */
[----:B------:R-:W-:-:S04]  /*0630*/  IMAD R11, R31, R12, R11 ;  /* 0x0000000c1f0b7224 */ /* 0x000fc800078e020b */
[----:B-1----:R-:W-:-:S06]  /*0640*/  IMAD.WIDE R8, R11, 0x4, R8 ;  /* 0x000000040b087825 */ /* 0x002fcc00078e0208 */
[----:B------:R-:W2:Y:S04]  /*0650*/  LDG.E.128 R8, desc[UR10][R8.64] ;  /* 0x0000000a08087981 */ /* 0x000ea8000c1e1d00 */
[----:B--2---:R1:W-:Y:S02]  /*0660*/  STS.128 [R25], R8 ;  /* 0x0000000819007388 */ /* 0x0043e40000000c00 */
.L_x_6:
[----:B0-----:R-:W-:Y:S05]  /*0670*/  BSYNC.RECONVERGENT B2 ;  /* 0x0000000000027941 */ /* 0x001fea0003800200 */
.L_x_5:
[----:B------:R-:W-:Y:S05]  /*0680*/  @!P2 BRA `(.L_x_4) ;  /* 0x000000000060a947 */ /* 0x000fea0003800000 */
[----:B-1----:R-:W-:Y:S01]  /*0690*/  IMAD R11, R24, 0x40, R20 ;  /* 0x00000040180b7824 */ /* 0x002fe200078e0214 */
[----:B------:R-:W-:Y:S01]  /*06a0*/  BSSY.RECONVERGENT B2, `(.L_x_7) ;  /* 0x000000b000027945 */ /* 0x000fe20003800200 */
[----:B------:R-:W-:Y:S01]  /*06b0*/  ISETP.NE.AND P2, PT, R13, 0x1, PT ;  /* 0x000000010d00780c */ /* 0x000fe20003f45270 */
[----:B------:R-:W-:Y:S01]  /*06c0*/  IMAD R13, R4, 0x10, R25 ;  /* 0x00000010040d7824 */ /* 0x000fe200078e0219 */
[----:B------:R-:W-:Y:S02]  /*06d0*/  IADD3 R20, PT, PT, R28, R20, RZ ;  /* 0x000000141c147210 */ /* 0x000fe40007ffe0ff */
[----:B------:R-:W-:-:S13]  /*06e0*/  ISETP.GE.OR P1, PT, R11, R12, P0 ;  /* 0x0000000c0b00720c */ /* 0x000fda0000726670 */
[----:B------:R-:W-:Y:S05]  /*06f0*/  @P1 BRA `(.L_x_8) ;  /* 0x0000000000141947 */ /* 0x000fea0003800000 */
[----:B------:R-:W0:Y:S01]  /*0700*/  LDC.64 R8, c[0x0][0x380] ;  /* 0x0000e000ff087b82 */ /* 0x000e220000000a00 */
[----:B------:R-:W-:-:S04]  /*0710*/  IMAD R11, R31, R12, R11 ;  /* 0x0000000c1f0b7224 */ /* 0x000fc800078e020b */
[----:B0-----:R-:W-:-:S06]  /*0720*/  IMAD.WIDE R8, R11, 0x4, R8 ;  /* 0x000000040b087825 */ /* 0x001fcc00078e0208 */
[----:B------:R-:W2:Y:S04]  /*0730*/  LDG.E.128 R8, desc[UR10][R8.64] ;  /* 0x0000000a08087981 */ /* 0x000ea8000c1e1d00 */
[----:B--2---:R0:W-:Y:S02]  /*0740*/  STS.128 [R13], R8 ;  /* 0x000000080d007388 */ /* 0x0041e40000000c00 */
.L_x_8:
[----:B------:R-:W-:Y:S05]  /*0750*/  BSYNC.RECONVERGENT B2 ;  /* 0x0000000000027941 */ /* 0x000fea0003800200 */
.L_x_7:
[----:B------:R-:W-:Y:S05]  /*0760*/  @!P2 BRA `(.L_x_4) ;  /* 0x000000000028a947 */ /* 0x000fea0003800000 */
[--C-:B0-----:R-:W-:Y:S02]  /*0770*/  IMAD R11, R24, 0x40, R20.reuse ;  /* 0x00000040180b7824 */ /* 0x101fe400078e0214 */
[----:B------:R-:W-:-:S03]  /*0780*/  IMAD.IADD R20, R28, 0x1, R20 ;  /* 0x000000011c147824 */ /* 0x000fc600078e0214 */
[----:B------:R-:W-:-:S13]  /*0790*/  ISETP.GE.OR P0, PT, R11, R12, P0 ;  /* 0x0000000c0b00720c */ /* 0x000fda0000706670 */
[----:B------:R-:W-:Y:S05]  /*07a0*/  @P0 BRA `(.L_x_4) ;  /* 0x0000000000180947 */ /* 0x000fea0003800000 */
[----:B------:R-:W0:Y:S01]  /*07b0*/  LDC.64 R8, c[0x0][0x380] ;  /* 0x0000e000ff087b82 */ /* 0x000e220000000a00 */
[----:B------:R-:W-:-:S04]  /*07c0*/  IMAD R11, R31, R12, R11 ;  /* 0x0000000c1f0b7224 */ /* 0x000fc800078e020b */
[----:B0-----:R-:W-:-:S06]  /*07d0*/  IMAD.WIDE R8, R11, 0x4, R8 ;  /* 0x000000040b087825 */ /* 0x001fcc00078e0208 */
[----:B------:R-:W2:Y:S01]  /*07e0*/  LDG.E.128 R8, desc[UR10][R8.64] ;  /* 0x0000000a08087981 */ /* 0x000ea2000c1e1d00 */
[----:B------:R-:W-:-:S05]  /*07f0*/  LEA R12, R4, R13, 0x4 ;  /* 0x0000000d040c7211 */ /* 0x000fca00078e20ff */
[----:B--2---:R2:W-:Y:S02]  /*0800*/  STS.128 [R12], R8 ;  /* 0x000000080c007388 */ /* 0x0045e40000000c00 */
.L_x_4:
[----:B0-----:R-:W-:Y:S05]  /*0810*/  BSYNC.RECONVERGENT B0 ;  /* 0x0000000000007941 */ /* 0x001fea0003800200 */
.L_x_3:
[----:B------:R-:W-:-:S13]  /*0820*/  ISETP.GE.U32.AND P0, PT, R6, 0x3, PT ;  /* 0x000000030600780c */ /* 0x000fda0003f06070 */
[----:B------:R-:W-:Y:S05]  /*0830*/  @!P0 BRA `(.L_x_2) ;  /* 0x0000000000c88947 */ /* 0x000fea0003800000 */
[----:B------:R-:W0:Y:S01]  /*0840*/  S2UR UR7, SR_CgaCtaId ;  /* 0x00000000000779c3 */ /* 0x000e220000008800 */
[----:B------:R-:W3:Y:S01]  /*0850*/  LDCU UR8, c[0x0][0x398] ;  /* 0x00007300ff0877ac */ /* 0x000ee20008000800 */
[--C-:B------:R-:W-:Y:S02]  /*0860*/  IMAD R40, R4, 0xc, R29.reuse ;  /* 0x0000000c04287824 */ /* 0x100fe400078e021d */
[----:B------:R-:W-:Y:S01]  /*0870*/  IMAD R41, R24, 0x40, R20 ;  /* 0x0000004018297824 */ /* 0x000fe200078e0214 */
[----:B------:R-:W-:Y:S01]  /*0880*/  UMOV UR6, 0x400 ;  /* 0x0000040000067882 */ /* 0x000fe20000000000 */
[C---:B-12---:R-:W-:Y:S02]  /*0890*/  IMAD R8, R4.reuse, 0x8, R29 ;  /* 0x0000000804087824 */ /* 0x046fe400078e021d */
[--C-:B------:R-:W-:Y:S01]  /*08a0*/  IMAD R38, R4, 0xc, R41.reuse ;  /* 0x0000000c04267824 */ /* 0x100fe200078e0229 */
[----:B------:R-:W-:Y:S01]  /*08b0*/  IADD3 R40, PT, PT, R40, R41, RZ ;  /* 0x0000002928287210 */ /* 0x000fe20007ffe0ff */
[C---:B------:R-:W-:Y:S01]  /*08c0*/  IMAD.IADD R39, R41.reuse, 0x1, R8 ;  /* 0x0000000129277824 */ /* 0x040fe200078e0208 */
[----:B------:R-:W-:Y:S01]  /*08d0*/  IADD3 R23, PT, PT, R41, R29, R28 ;  /* 0x0000001d29177210 */ /* 0x000fe20007ffe01c */
[--C-:B------:R-:W-:Y:S01]  /*08e0*/  IMAD R37, R4, 0x8, R41.reuse ;  /* 0x0000000804257824 */ /* 0x100fe200078e0229 */
[----:B------:R-:W-:Y:S01]  /*08f0*/  IADD3 R22, PT, PT, R28, R41, RZ ;  /* 0x000000291c167210 */ /* 0x000fe20007ffe0ff */
[----:B------:R-:W-:Y:S01]  /*0900*/  IMAD.IADD R21, R29, 0x1, R41 ;  /* 0x000000011d157824 */ /* 0x000fe200078e0229 */
[----:B---3--:R-:W-:Y:S01]  /*0910*/  ISETP.GE.AND P4, PT, R31, UR8, PT ;  /* 0x000000081f007c0c */ /* 0x008fe2000bf86270 */
[----:B0-----:R-:W-:-:S06]  /*0920*/  ULEA UR6, UR7, UR6, 0x18 ;  /* 0x0000000607067291 */ /* 0x001fcc000f8ec0ff */
[----:B------:R-:W-:-:S05]  /*0930*/  LEA R30, R2, UR6, 0x8 ;  /* 0x00000006021e7c11 */ /* 0x000fca000f8e40ff */
[----:B------:R-:W-:-:S07]  /*0940*/  IMAD R42, R20, 0x4, R30 ;  /* 0x00000004142a7824 */ /* 0x000fce00078e021e */
.L_x_9:
[----:B0-----:R-:W0:Y:S01]  /*0950*/  LDC.64 R12, c[0x0][0x380] ;  /* 0x0000e000ff0c7b82 */ /* 0x001e220000000a00 */
[----:B------:R-:W-:Y:S01]  /*0960*/  ISETP.GE.OR P0, PT, R41, UR9, P4 ;  /* 0x0000000929007c0c */ /* 0x000fe2000a706670 */
[----:B0-----:R-:W-:-:S12]  /*0970*/  IMAD.WIDE R8, R21, 0x4, R12 ;  /* 0x0000000415087825 */ /* 0x001fd800078e020c */
[----:B------:R-:W2:Y:S01]  /*0980*/  @!P0 LDG.E.128 R8, desc[UR10][R8.64] ;  /* 0x0000000a08088981 */ /* 0x000ea2000c1e1d00 */
[----:B------:R-:W-:Y:S02]  /*0990*/  ISETP.GE.OR P1, PT, R22, UR9, P4 ;  /* 0x0000000916007c0c */ /* 0x000fe4000a726670 */
[----:B------:R-:W-:Y:S02]  /*09a0*/  ISETP.GE.OR P2, PT, R37, UR9, P4 ;  /* 0x0000000925007c0c */ /* 0x000fe4000a746670 */
[----:B------:R-:W-:-:S09]  /*09b0*/  ISETP.GE.OR P3, PT, R38, UR9, P4 ;  /* 0x0000000926007c0c */ /* 0x000fd2000a766670 */
[----:B------:R-:W-:-:S04]  /*09c0*/  @!P1 IMAD.WIDE R14, R23, 0x4, R12 ;  /* 0x00000004170e9825 */ /* 0x000fc800078e020c */
[----:B------:R-:W-:-:S06]  /*09d0*/  @!P3 IMAD.WIDE R16, R40, 0x4, R12 ;  /* 0x000000042810b825 */ /* 0x000fcc00078e020c */
[----:B------:R-:W3:Y:S04]  /*09e0*/  @!P3 LDG.E.128 R16, desc[UR10][R16.64] ;  /* 0x0000000a1010b981 */ /* 0x000ee8000c1e1d00 */
[----:B--2---:R0:W-:Y:S04]  /*09f0*/  @!P0 STS.128 [R42], R8 ;  /* 0x000000082a008388 */ /* 0x0041e80000000c00 */
[----:B0-----:R0:W2:Y:S02]  /*0a00*/  @!P1 LDG.E.128 R8, desc[UR10][R14.64] ;  /* 0x0000000a0e089981 */ /* 0x0010a4000c1e1d00 */
[----:B0-----:R-:W-:-:S06]  /*0a10*/  @!P2 IMAD.WIDE R14, R39, 0x4, R12 ;  /* 0x00000004270ea825 */ /* 0x001fcc00078e020c */
[----:B------:R-:W4:Y:S01]  /*0a20*/  @!P2 LDG.E.128 R12, desc[UR10][R14.64] ;  /* 0x0000000a0e0ca981 */ /* 0x000f22000c1e1d00 */
[C---:B------:R-:W-:Y:S01]  /*0a30*/  @!P1 LEA R43, R4.reuse, R42, 0x4 ;  /* 0x0000002a042b9211 */ /* 0x040fe200078e20ff */
[C-C-:B------:R-:W-:Y:S02]  /*0a40*/  @!P2 IMAD R44, R4.reuse, 0x20, R42.reuse ;  /* 0x00000020042ca824 */ /* 0x140fe400078e022a */
[----:B------:R-:W-:Y:S01]  /*0a50*/  @!P3 IMAD R45, R4, 0x30, R42 ;  /* 0x00000030042db824 */ /* 0x000fe200078e022a */
[----:B------:R-:W-:-:S04]  /*0a60*/  IADD3 R20, PT, PT, R28, R20, R28 ;  /* 0x000000141c147210 */ /* 0x000fc80007ffe01c */
[----:B------:R-:W-:-:S04]  /*0a70*/  IADD3 R20, PT, PT, R28, R20, R28 ;  /* 0x000000141c147210 */ /* 0x000fc80007ffe01c */
[----:B------:R-:W-:Y:S01]  /*0a80*/  ISETP.GE.U32.AND P0, PT, R20, 0x40, PT ;  /* 0x000000401400780c */ /* 0x000fe20003f06070 */
[C---:B------:R-:W-:Y:S01]  /*0a90*/  IMAD R38, R4.reuse, 0x10, R38 ;  /* 0x0000001004267824 */ /* 0x040fe200078e0226 */
[C---:B------:R-:W-:Y:S01]  /*0aa0*/  LEA R37, R4.reuse, R37, 0x4 ;  /* 0x0000002504257211 */ /* 0x040fe200078e20ff */
[C---:B------:R-:W-:Y:S01]  /*0ab0*/  IMAD R22, R4.reuse, 0x10, R22 ;  /* 0x0000001004167824 */ /* 0x040fe200078e0216 */
[C---:B------:R-:W-:Y:S01]  /*0ac0*/  LEA R21, R4.reuse, R21, 0x4 ;  /* 0x0000001504157211 */ /* 0x040fe200078e20ff */
[C---:B------:R-:W-:Y:S01]  /*0ad0*/  IMAD R41, R4.reuse, 0x10, R41 ;  /* 0x0000001004297824 */ /* 0x040fe200078e0229 */
[C---:B------:R-:W-:Y:S01]  /*0ae0*/  LEA R39, R4.reuse, R39, 0x4 ;  /* 0x0000002704277211 */ /* 0x040fe200078e20ff */
[C---:B------:R-:W-:Y:S02]  /*0af0*/  IMAD R23, R4.reuse, 0x10, R23 ;  /* 0x0000001004177824 */ /* 0x040fe400078e0217 */
[C---:B------:R-:W-:Y:S02]  /*0b00*/  IMAD R40, R4.reuse, 0x10, R40 ;  /* 0x0000001004287824 */ /* 0x040fe400078e0228 */
[----:B------:R-:W-:Y:S01]  /*0b10*/  IMAD R42, R4, 0x40, R42 ;  /* 0x00000040042a7824 */ /* 0x000fe200078e022a */
[----:B--2---:R0:W-:Y:S04]  /*0b20*/  @!P1 STS.128 [R43], R8 ;  /* 0x000000082b009388 */ /* 0x0041e80000000c00 */
[----:B----4-:R0:W-:Y:S04]  /*0b30*/  @!P2 STS.128 [R44], R12 ;  /* 0x0000000c2c00a388 */ /* 0x0101e80000000c00 */
[----:B---3--:R0:W-:Y:S01]  /*0b40*/  @!P3 STS.128 [R45], R16 ;  /* 0x000000102d00b388 */ /* 0x0081e20000000c00 */
[----:B------:R-:W-:Y:S05]  /*0b50*/  @!P0 BRA `(.L_x_9) ;  /* 0xfffffffc007c8947 */ /* 0x000fea000383ffff */
.L_x_2:
[----:B0-----:R-:W-:Y:S05]  /*0b60*/  BSYNC.RECONVERGENT B1 ;  /* 0x0000000000017941 */ /* 0x001fea0003800200 */
.L_x_1:
[----:B------:R-:W-:Y:S01]  /*0b70*/  ISETP.GT.U32.AND P0, PT, R2, 0x3f, PT ;  /* 0x0000003f0200780c */ /* 0x000fe20003f04070 */
[----:B------:R-:W0:Y:S01]  /*0b80*/  LDCU UR7, c[0x0][0x3a0] ;  /* 0x00007400ff0777ac */ /* 0x000e220008000800 */
[----:B------:R-:W-:Y:S11]  /*0b90*/  BSSY.RECONVERGENT B1, `(.L_x_10) ;  /* 0x0000060000017945 */ /* 0x000ff60003800200 */
[----:B------:R-:W-:Y:S05]  /*0ba0*/  @P0 BRA `(.L_x_11) ;  /* 0x0000000400780947 */ /* 0x000fea0003800000 */
[----:B------:R-:W-:Y:S01]  /*0bb0*/  LOP3.LUT R15, R7, 0x3, RZ, 0xc0, !PT ;  /* 0x00000003070f7812 */ /* 0x000fe200078ec0ff */
[----:B------:R-:W-:Y:S01]  /*0bc0*/  BSSY.RECONVERGENT B0, `(.L_x_12) ;  /* 0x000002e000007945 */ /* 0x000fe20003800200 */
[----:B------:R-:W-:Y:S02]  /*0bd0*/  IMAD.MOV.U32 R37, RZ, RZ, R2 ;  /* 0x000000ffff257224 */ /* 0x000fe400078e0002 */
[----:B------:R-:W-:-:S13]  /*0be0*/  ISETP.NE.AND P0, PT, R15, 0x3, PT ;  /* 0x000000030f00780c */ /* 0x000fda0003f05270 */
[----:B------:R-:W-:Y:S05]  /*0bf0*/  @!P0 BRA `(.L_x_13) ;  /* 0x0000000000a88947 */ /* 0x000fea0003800000 */
[----:B------:R-:W3:Y:S01]  /*0c00*/  LDC R14, c[0x0][0x39c] ;  /* 0x0000e700ff0e7b82 */ /* 0x000ee20000000800 */
[----:B------:R-:W-:Y:S01]  /*0c10*/  LEA R16, R24, R2, 0x6 ;  /* 0x0000000218107211 */ /* 0x000fe200078e30ff */
[----:B------:R-:W-:Y:S01]  /*0c20*/  BSSY.RECONVERGENT B2, `(.L_x_14) ;  /* 0x000000d000027945 */ /* 0x000fe20003800200 */
[----:B------:R-:W-:Y:S01]  /*0c30*/  ISETP.NE.AND P2, PT, R15, RZ, PT ;  /* 0x000000ff0f00720c */ /* 0x000fe20003f45270 */
[C---:B------:R-:W-:Y:S02]  /*0c40*/  IMAD.IADD R37, R2.reuse, 0x1, R5 ;  /* 0x0000000102257824 */ /* 0x040fe400078e0205 */
[----:B--2---:R-:W-:Y:S02]  /*0c50*/  IMAD R12, R2, 0x80, R26 ;  /* 0x00000080020c7824 */ /* 0x004fe400078e021a */
[----:B------:R-:W2:Y:S01]  /*0c60*/  LDC R13, c[0x0][0x3a0] ;  /* 0x0000e800ff0d7b82 */ /* 0x000ea20000000800 */
[----:B---3--:R-:W-:-:S04]  /*0c70*/  ISETP.GE.AND P0, PT, R27, R14, PT ;  /* 0x0000000e1b00720c */ /* 0x008fc80003f06270 */
[----:B--2---:R-:W-:-:S13]  /*0c80*/  ISETP.GE.OR P1, PT, R16, R13, P0 ;  /* 0x0000000d1000720c */ /* 0x004fda0000726670 */
[----:B------:R-:W-:Y:S05]  /*0c90*/  @P1 BRA `(.L_x_15) ;  /* 0x0000000000141947 */ /* 0x000fea0003800000 */
[----:B-1----:R-:W1:Y:S01]  /*0ca0*/  LDC.64 R8, c[0x0][0x388] ;  /* 0x0000e200ff087b82 */ /* 0x002e620000000a00 */
[----:B------:R-:W-:-:S04]  /*0cb0*/  IMAD R11, R16, R14, R27 ;  /* 0x0000000e100b7224 */ /* 0x000fc800078e021b */
[----:B-1----:R-:W-:-:S06]  /*0cc0*/  IMAD.WIDE R8, R11, 0x4, R8 ;  /* 0x000000040b087825 */ /* 0x002fcc00078e0208 */
[----:B------:R-:W2:Y:S04]  /*0cd0*/  LDG.E.128 R8, desc[UR10][R8.64] ;  /* 0x0000000a08087981 */ /* 0x000ea8000c1e1d00 */
[----:B--2---:R2:W-:Y:S02]  /*0ce0*/  STS.128 [R12], R8 ;  /* 0x000000080c007388 */ /* 0x0045e40000000c00 */
.L_x_15:
[----:B0-----:R-:W-:Y:S05]  /*0cf0*/  BSYNC.RECONVERGENT B2 ;  /* 0x0000000000027941 */ /* 0x001fea0003800200 */
.L_x_14:
[----:B------:R-:W-:Y:S05]  /*0d00*/  @!P2 BRA `(.L_x_13) ;  /* 0x000000000064a947 */ /* 0x000fea0003800000 */
[----:B------:R-:W-:Y:S01]  /*0d10*/  IADD3 R16, PT, PT, R16, R5, RZ ;  /* 0x0000000510107210 */ /* 0x000fe20007ffe0ff */
[----:B------:R-:W-:Y:S01]  /*0d20*/  BSSY.RECONVERGENT B2, `(.L_x_16) ;  /* 0x000000b000027945 */ /* 0x000fe20003800200 */
[----:B------:R-:W-:Y:S01]  /*0d30*/  ISETP.NE.AND P2, PT, R15, 0x1, PT ;  /* 0x000000010f00780c */ /* 0x000fe20003f45270 */
[----:B------:R-:W-:Y:S01]  /*0d40*/  IMAD.IADD R37, R37, 0x1, R5 ;  /* 0x0000000125257824 */ /* 0x000fe200078e0205 */
[----:B------:R-:W-:-:S13]  /*0d50*/  ISETP.GE.OR P1, PT, R16, R13, P0 ;  /* 0x0000000d1000720c */ /* 0x000fda0000726670 */
[----:B------:R-:W-:Y:S05]  /*0d60*/  @P1 BRA `(.L_x_17) ;  /* 0x0000000000181947 */ /* 0x000fea0003800000 */
[----:B-12---:R-:W0:Y:S01]  /*0d70*/  LDC.64 R8, c[0x0][0x388] ;  /* 0x0000e200ff087b82 */ /* 0x006e220000000a00 */
[----:B------:R-:W-:-:S04]  /*0d80*/  IMAD R11, R16, R14, R27 ;  /* 0x0000000e100b7224 */ /* 0x000fc800078e021b */
[----:B0-----:R-:W-:-:S06]  /*0d90*/  IMAD.WIDE R8, R11, 0x4, R8 ;  /* 0x000000040b087825 */ /* 0x001fcc00078e0208 */
[----:B------:R-:W2:Y:S01]  /*0da0*/  LDG.E.128 R8, desc[UR10][R8.64] ;  /* 0x0000000a08087981 */ /* 0x000ea2000c1e1d00 */
[----:B------:R-:W-:-:S05]  /*0db0*/  IMAD R15, R5, 0x80, R12 ;  /* 0x00000080050f7824 */ /* 0x000fca00078e020c */
[----:B--2---:R0:W-:Y:S02]  /*0dc0*/  STS.128 [R15], R8 ;  /* 0x000000080f007388 */ /* 0x0041e40000000c00 */
.L_x_17:
[----:B------:R-:W-:Y:S05]  /*0dd0*/  BSYNC.RECONVERGENT B2 ;  /* 0x0000000000027941 */ /* 0x000fea0003800200 */
.L_x_16:
[----:B------:R-:W-:Y:S05]  /*0de0*/  @!P2 BRA `(.L_x_13) ;  /* 0x00000000002ca947 */ /* 0x000fea0003800000 */
[----:B------:R-:W-:Y:S01]  /*0df0*/  IADD3 R16, PT, PT, R16, R5, RZ ;  /* 0x0000000510107210 */ /* 0x000fe20007ffe0ff */
[----:B------:R-:W-:-:S03]  /*0e00*/  IMAD.IADD R37, R37, 0x1, R5 ;  /* 0x0000000125257824 */ /* 0x000fc600078e0205 */
[----:B------:R-:W-:-:S13]  /*0e10*/  ISETP.GE.OR P0, PT, R16, R13, P0 ;  /* 0x0000000d1000720c */ /* 0x000fda0000706670 */
[----:B------:R-:W-:Y:S05]  /*0e20*/  @P0 BRA `(.L_x_13) ;  /* 0x00000000001c0947 */ /* 0x000fea0003800000 */
[----:B012---:R-:W0:Y:S01]  /*0e30*/  LDC.64 R8, c[0x0][0x388] ;  /* 0x0000e200ff087b82 */ /* 0x007e220000000a00 */
[----:B------:R-:W-:-:S04]  /*0e40*/  IMAD R11, R16, R14, R27 ;  /* 0x0000000e100b7224 */ /* 0x000fc800078e021b */
[----:B0-----:R-:W-:-:S06]  /*0e50*/  IMAD.WIDE R8, R11, 0x4, R8 ;  /* 0x000000040b087825 */ /* 0x001fcc00078e0208 */
[----:B------:R-:W2:Y:S01]  /*0e60*/  LDG.E.128 R8, desc[UR10][R8.64] ;  /* 0x0000000a08087981 */ /* 0x000ea2000c1e1d00 */
[----:B------:R-:W-:-:S05]  /*0e70*/  IMAD R12, R5, 0x80, R12 ;  /* 0x00000080050c7824 */ /* 0x000fca00078e020c */
[----:B------:R-:W-:-:S05]  /*0e80*/  LEA R12, R5, R12, 0x7 ;  /* 0x0000000c050c7211 */ /* 0x000fca00078e38ff */
[----:B--2---:R3:W-:Y:S02]  /*0e90*/  STS.128 [R12], R8 ;  /* 0x000000080c007388 */ /* 0x0047e40000000c00 */
.L_x_13:
[----:B0-----:R-:W-:Y:S05]  /*0ea0*/  BSYNC.RECONVERGENT B0 ;  /* 0x0000000000007941 */ /* 0x001fea0003800200 */
.L_x_12:
[----:B------:R-:W-:-:S13]  /*0eb0*/  ISETP.GE.U32.AND P0, PT, R7, 0x3, PT ;  /* 0x000000030700780c */ /* 0x000fda0003f06070 */
[----:B------:R-:W-:Y:S05]  /*0ec0*/  @!P0 BRA `(.L_x_11) ;  /* 0x0000000000b08947 */ /* 0x000fea0003800000 */
[----:B------:R-:W0:Y:S02]  /*0ed0*/  LDCU UR6, c[0x0][0x39c] ;  /* 0x00007380ff0677ac */ /* 0x000e240008000800 */
[----:B0-----:R-:W-:-:S13]  /*0ee0*/  ISETP.GE.AND P4, PT, R27, UR6, PT ;  /* 0x000000061b007c0c */ /* 0x001fda000bf86270 */
.L_x_18:
[----:B0123--:R-:W-:-:S04]  /*0ef0*/  IMAD R10, R24, 0x40, R37 ;  /* 0x00000040180a7824 */ /* 0x00ffc800078e0225 */
[C---:B------:R-:W-:Y:S01]  /*0f00*/  IMAD.IADD R18, R10.reuse, 0x1, R5 ;  /* 0x000000010a127824 */ /* 0x040fe200078e0205 */
[----:B------:R-:W-:-:S04]  /*0f10*/  ISETP.GE.OR P0, PT, R10, UR7, P4 ;  /* 0x000000070a007c0c */ /* 0x000fc8000a706670 */
[C---:B------:R-:W-:Y:S02]  /*0f20*/  IADD3 R22, PT, PT, R18.reuse, R5, RZ ;  /* 0x0000000512167210 */ /* 0x040fe40007ffe0ff */
[----:B------:R-:W-:Y:S02]  /*0f30*/  ISETP.GE.OR P1, PT, R18, UR7, P4 ;  /* 0x0000000712007c0c */ /* 0x000fe4000a726670 */
[C---:B------:R-:W-:Y:S01]  /*0f40*/  ISETP.GE.OR P2, PT, R22.reuse, UR7, P4 ;  /* 0x0000000716007c0c */ /* 0x040fe2000a746670 */
[----:B------:R-:W-:-:S04]  /*0f50*/  IMAD.IADD R14, R22, 0x1, R5 ;  /* 0x00000001160e7824 */ /* 0x000fc800078e0205 */
[----:B------:R-:W0:Y:S01]  /*0f60*/  @!P0 LDC R11, c[0x0][0x39c] ;  /* 0x0000e700ff0b8b82 */ /* 0x000e220000000800 */
[----:B------:R-:W-:-:S07]  /*0f70*/  ISETP.GE.OR P3, PT, R14, UR7, P4 ;  /* 0x000000070e007c0c */ /* 0x000fce000a766670 */
[----:B------:R-:W1:Y:S08]  /*0f80*/  @!P1 LDC R19, c[0x0][0x39c] ;  /* 0x0000e700ff139b82 */ /* 0x000e700000000800 */
[----:B------:R-:W2:Y:S08]  /*0f90*/  @!P2 LDC R23, c[0x0][0x39c] ;  /* 0x0000e700ff17ab82 */ /* 0x000eb00000000800 */
[----:B------:R-:W3:Y:S01]  /*0fa0*/  @!P3 LDC R15, c[0x0][0x39c] ;  /* 0x0000e700ff0fbb82 */ /* 0x000ee20000000800 */
[----:B0-----:R-:W-:-:S07]  /*0fb0*/  @!P0 IMAD R11, R10, R11, R27 ;  /* 0x0000000b0a0b8224 */ /* 0x001fce00078e021b */
[----:B------:R-:W0:Y:S01]  /*0fc0*/  @!P0 LDC.64 R8, c[0x0][0x388] ;  /* 0x0000e200ff088b82 */ /* 0x000e220000000a00 */
[----:B-1----:R-:W-:-:S07]  /*0fd0*/  @!P1 IMAD R19, R18, R19, R27 ;  /* 0x0000001312139224 */ /* 0x002fce00078e021b */
[----:B------:R-:W1:Y:S01]  /*0fe0*/  @!P1 LDC.64 R12, c[0x0][0x388] ;  /* 0x0000e200ff0c9b82 */ /* 0x000e620000000a00 */
[----:B--2---:R-:W-:-:S07]  /*0ff0*/  @!P2 IMAD R23, R22, R23, R27 ;  /* 0x000000171617a224 */ /* 0x004fce00078e021b */
[----:B------:R-:W2:Y:S08]  /*1000*/  @!P2 LDC.64 R16, c[0x0][0x388] ;  /* 0x0000e200ff10ab82 */ /* 0x000eb00000000a00 */
[----:B------:R-:W4:Y:S01]  /*1010*/  @!P3 LDC.64 R20, c[0x0][0x388] ;  /* 0x0000e200ff14bb82 */ /* 0x000f220000000a00 */
[----:B---3--:R-:W-:Y:S02]  /*1020*/  @!P3 IMAD R15, R14, R15, R27 ;  /* 0x0000000f0e0fb224 */ /* 0x008fe400078e021b */
[----:B0-----:R-:W-:-:S04]  /*1030*/  @!P0 IMAD.WIDE R8, R11, 0x4, R8 ;  /* 0x000000040b088825 */ /* 0x001fc800078e0208 */
[----:B-1----:R-:W-:Y:S02]  /*1040*/  @!P1 IMAD.WIDE R12, R19, 0x4, R12 ;  /* 0x00000004130c9825 */ /* 0x002fe400078e020c */
[----:B------:R-:W3:Y:S02]  /*1050*/  @!P0 LDG.E.128 R8, desc[UR10][R8.64] ;  /* 0x0000000a08088981 */ /* 0x000ee4000c1e1d00 */
[----:B--2---:R-:W-:-:S06]  /*1060*/  @!P2 IMAD.WIDE R16, R23, 0x4, R16 ;  /* 0x000000041710a825 */ /* 0x004fcc00078e0210 */
[----:B------:R-:W2:Y:S01]  /*1070*/  @!P2 LDG.E.128 R16, desc[UR10][R16.64] ;  /* 0x0000000a1010a981 */ /* 0x000ea2000c1e1d00 */
[----:B----4-:R-:W-:-:S03]  /*1080*/  @!P3 IMAD.WIDE R20, R15, 0x4, R20 ;  /* 0x000000040f14b825 */ /* 0x010fc600078e0214 */
[----:B------:R-:W4:Y:S04]  /*1090*/  @!P1 LDG.E.128 R12, desc[UR10][R12.64] ;  /* 0x0000000a0c0c9981 */ /* 0x000f28000c1e1d00 */
[----:B------:R-:W5:Y:S01]  /*10a0*/  @!P3 LDG.E.128 R20, desc[UR10][R20.64] ;  /* 0x0000000a1414b981 */ /* 0x000f62000c1e1d00 */
[----:B------:R-:W-:Y:S01]  /*10b0*/  IMAD.IADD R39, R5, 0x1, R37 ;  /* 0x0000000105277824 */ /* 0x000fe200078e0225 */
[----:B------:R-:W-:-:S03]  /*10c0*/  @!P0 LEA R38, R37, R26, 0x7 ;  /* 0x0000001a25268211 */ /* 0x000fc600078e38ff */
[C---:B------:R-:W-:Y:S01]  /*10d0*/  IMAD.IADD R40, R39.reuse, 0x1, R5 ;  /* 0x0000000127287824 */ /* 0x040fe200078e0205 */
[----:B------:R-:W-:-:S03]  /*10e0*/  @!P1 LEA R39, R39, R26, 0x7 ;  /* 0x0000001a27279211 */ /* 0x000fc600078e38ff */
[C---:B------:R-:W-:Y:S02]  /*10f0*/  IMAD.IADD R37, R40.reuse, 0x1, R5 ;  /* 0x0000000128257824 */ /* 0x040fe400078e0205 */
[--C-:B------:R-:W-:Y:S02]  /*1100*/  @!P2 IMAD R40, R40, 0x80, R26.reuse ;  /* 0x000000802828a824 */ /* 0x100fe400078e021a */
[C---:B------:R-:W-:Y:S01]  /*1110*/  @!P3 IMAD R41, R37.reuse, 0x80, R26 ;  /* 0x000000802529b824 */ /* 0x040fe200078e021a */
[----:B------:R-:W-:Y:S01]  /*1120*/  IADD3 R37, PT, PT, R37, R5, RZ ;  /* 0x0000000525257210 */ /* 0x000fe20007ffe0ff */
[----:B---3--:R0:W-:Y:S03]  /*1130*/  @!P0 STS.128 [R38], R8 ;  /* 0x0000000826008388 */ /* 0x0081e60000000c00 */
[----:B------:R-:W-:Y:S01]  /*1140*/  ISETP.GE.U32.AND P0, PT, R37, 0x40, PT ;  /* 0x000000402500780c */ /* 0x000fe20003f06070 */
[----:B----4-:R0:W-:Y:S04]  /*1150*/  @!P1 STS.128 [R39], R12 ;  /* 0x0000000c27009388 */ /* 0x0101e80000000c00 */
[----:B--2---:R0:W-:Y:S04]  /*1160*/  @!P2 STS.128 [R40], R16 ;  /* 0x000000102800a388 */ /* 0x0041e80000000c00 */
[----:B-----5:R0:W-:Y:S04]  /*1170*/  @!P3 STS.128 [R41], R20 ;  /* 0x000000142900b388 */ /* 0x0201e80000000c00 */
[----:B------:R-:W-:Y:S05]  /*1180*/  @!P0 BRA `(.L_x_18) ;  /* 0xfffffffc00588947 */ /* 0x000fea000383ffff */
.L_x_11:
[----:B0-----:R-:W-:Y:S05]  /*1190*/  BSYNC.RECONVERGENT B1 ;  /* 0x0000000000017941 */ /* 0x001fea0003800200 */
.L_x_10:
[----:B-123--:R-:W0:Y:S01]  /*11a0*/  S2R R9, SR_CgaCtaId ;  /* 0x0000000000097919 */ /* 0x00ee220000008800 */
[----:B------:R-:W1:Y:S01]  /*11b0*/  LDCU UR6, c[0x0][0x398] ;  /* 0x00007300ff0677ac */ /* 0x000e620008000800 */
[----:B------:R-:W-:Y:S01]  /*11c0*/  MOV R8, 0x400 ;  /* 0x0000040000087802 */ /* 0x000fe20000000f00 */
[----:B------:R-:W2:Y:S04]  /*11d0*/  LDCU UR7, c[0x0][0x3a0] ;  /* 0x00007400ff0777ac */ /* 0x000ea80008000800 */
[----:B------:R-:W-:Y:S01]  /*11e0*/  VIADD R8, R8, 0x2000 ;  /* 0x0000200008087836 */ /* 0x000fe20000000000 */
[----:B------:R-:W3:Y:S01]  /*11f0*/  LDCU UR9, c[0x0][0x398] ;  /* 0x00007300ff0977ac */ /* 0x000ee20008000800 */
[----:B------:R-:W4:Y:S01]  /*1200*/  LDCU UR8, c[0x0][0x39c] ;  /* 0x00007380ff0877ac */ /* 0x000f220008000800 */
[----:B------:R-:W-:Y:S01]  /*1210*/  BAR.SYNC.DEFER_BLOCKING 0x0 ;  /* 0x0000000000007b1d */ /* 0x000fe20000010000 */
[----:B-1----:R-:W-:-:S02]  /*1220*/  ISETP.GE.AND P0, PT, R31, UR6, PT ;  /* 0x000000061f007c0c */ /* 0x002fc4000bf06270 */
[----:B0-----:R-:W-:Y:S01]  /*1230*/  LEA R8, R9, R8, 0x18 ;  /* 0x0000000809087211 */ /* 0x001fe200078ec0ff */
[----:B--234-:R-:W-:-:S10]  /*1240*/  IMAD.MOV.U32 R9, RZ, RZ, RZ ;  /* 0x000000ffff097224 */ /* 0x01cfd400078e00ff */
.L_x_19:
[----:B------:R-:W-:Y:S01]  /*1250*/  LEA R12, R24, R9, 0x6 ;  /* 0x00000009180c7211 */ /* 0x000fe200078e30ff */
[----:B------:R-:W-:Y:S01]  /*1260*/  VIADD R38, R27, 0x1 ;  /* 0x000000011b267836 */ /* 0x000fe20000000000 */
[----:B------:R-:W-:Y:S01]  /*1270*/  LEA R11, R9, R30, 0x2 ;  /* 0x0000001e090b7211 */ /* 0x000fe200078e10ff */
[C---:B------:R-:W-:Y:S01]  /*1280*/  VIADD R37, R27.reuse, 0x2 ;  /* 0x000000021b257836 */ /* 0x040fe20000000000 */
[C---:B------:R-:W-:Y:S01]  /*1290*/  ISETP.LT.AND P5, PT, R12.reuse, UR7, !P0 ;  /* 0x000000070c007c0c */ /* 0x040fe2000c7a1270 */
[----:B------:R-:W-:Y:S01]  /*12a0*/  VIADD R23, R27, 0x3 ;  /* 0x000000031b177836 */ /* 0x000fe20000000000 */
[C---:B------:R-:W-:Y:S01]  /*12b0*/  IADD3 R10, PT, PT, R12.reuse, 0x1, RZ ;  /* 0x000000010c0a7810 */ /* 0x040fe20007ffe0ff */
[----:B------:R-:W-:Y:S01]  /*12c0*/  IMAD R13, R9, 0x80, R8 ;  /* 0x00000080090d7824 */ /* 0x000fe200078e0208 */
[----:B------:R-:W-:Y:S01]  /*12d0*/  ISETP.GE.OR P3, PT, R27, UR8, !P5 ;  /* 0x000000081b007c0c */ /* 0x000fe2000ef66670 */
[----:B------:R-:W-:Y:S01]  /*12e0*/  VIADD R15, R12, 0x2 ;  /* 0x000000020c0f7836 */ /* 0x000fe20000000000 */
[----:B------:R-:W-:Y:S01]  /*12f0*/  ISETP.GE.OR P1, PT, R38, UR8, !P5 ;  /* 0x0000000826007c0c */ /* 0x000fe2000ef26670 */
[----:B------:R-:W-:Y:S01]  /*1300*/  VIADD R9, R9, 0x4 ;  /* 0x0000000409097836 */ /* 0x000fe20000000000 */
[----:B------:R-:W-:-:S02]  /*1310*/  ISETP.GE.OR P4, PT, R37, UR8, !P5 ;  /* 0x0000000825007c0c */ /* 0x000fc4000ef86670 */
[----:B------:R-:W-:Y:S02]  /*1320*/  ISETP.GE.OR P5, PT, R23, UR8, !P5 ;  /* 0x0000000817007c0c */ /* 0x000fe4000efa6670 */
[----:B------:R-:W-:Y:S01]  /*1330*/  ISETP.LT.AND P2, PT, R10, UR7, !P0 ;  /* 0x000000070a007c0c */ /* 0x000fe2000c741270 */
[----:B------:R-:W-:Y:S01]  /*1340*/  IMAD R10, R0, 0x10, R13 ;  /* 0x00000010000a7824 */ /* 0x000fe200078e020d */
[----:B------:R-:W-:Y:S02]  /*1350*/  ISETP.GE.AND P0, PT, R31, UR9, PT ;  /* 0x000000091f007c0c */ /* 0x000fe4000bf06270 */
[----:B------:R-:W-:Y:S01]  /*1360*/  ISETP.GE.OR P6, PT, R27, UR8, !P2 ;  /* 0x000000081b007c0c */ /* 0x000fe2000d7c6670 */
[----:B------:R-:W-:Y:S01]  /*1370*/  @!P3 LDS R14, [R11] ;  /* 0x000000000b0eb984 */ /* 0x000fe20000000800 */
[----:B------:R-:W-:-:S03]  /*1380*/  IADD3 R12, PT, PT, R12, 0x3, RZ ;  /* 0x000000030c0c7810 */ /* 0x000fc60007ffe0ff */
[----:B------:R-:W0:Y:S04]  /*1390*/  @!P3 LDS R13, [R10] ;  /* 0x000000000a0db984 */ /* 0x000e280000000800 */
[----:B------:R-:W-:Y:S04]  /*13a0*/  @!P1 LDS R21, [R11] ;  /* 0x000000000b159984 */ /* 0x000fe80000000800 */
[----:B------:R-:W1:Y:S04]  /*13b0*/  @!P1 LDS R17, [R10+0x4] ;  /* 0x000004000a119984 */ /* 0x000e680000000800 */
[----:B------:R-:W-:Y:S04]  /*13c0*/  @!P5 LDS R39, [R11] ;  /* 0x000000000b27d984 */ /* 0x000fe80000000800 */
[----:B------:R-:W2:Y:S04]  /*13d0*/  @!P5 LDS R19, [R10+0xc] ;  /* 0x00000c000a13d984 */ /* 0x000ea80000000800 */
[----:B------:R-:W-:Y:S04]  /*13e0*/  @!P4 LDS R22, [R11] ;  /* 0x000000000b16c984 */ /* 0x000fe80000000800 */
[----:B------:R-:W3:Y:S04]  /*13f0*/  @!P4 LDS R18, [R10+0x8] ;  /* 0x000008000a12c984 */ /* 0x000ee80000000800 */
[----:B------:R-:W-:Y:S04]  /*1400*/  @!P6 LDS R20, [R11+0x4] ;  /* 0x000004000b14e984 */ /* 0x000fe80000000800 */
[----:B------:R-:W4:Y:S01]  /*1410*/  @!P6 LDS R16, [R10+0x80] ;  /* 0x000080000a10e984 */ /* 0x000f220000000800 */
[----:B0-----:R-:W-:Y:S01]  /*1420*/  @!P3 FFMA R33, R14, R13, R33 ;  /* 0x0000000d0e21b223 */ /* 0x001fe20000000021 */
[----:B------:R-:W-:Y:S01]  /*1430*/  ISETP.GE.OR P3, PT, R38, UR8, !P2 ;  /* 0x0000000826007c0c */ /* 0x000fe2000d766670 */
[----:B-1----:R-:W-:Y:S01]  /*1440*/  @!P1 FFMA R34, R21, R17, R34 ;  /* 0x0000001115229223 */ /* 0x002fe20000000022 */
[----:B------:R-:W-:-:S11]  /*1450*/  ISETP.LT.AND P1, PT, R15, UR7, !P0 ;  /* 0x000000070f007c0c */ /* 0x000fd6000c721270 */
[----:B------:R-:W-:Y:S01]  /*1460*/  @!P3 LDS R13, [R10+0x84] ;  /* 0x000084000a0db984 */ /* 0x000fe20000000800 */
[----:B--2---:R-:W-:Y:S01]  /*1470*/  @!P5 FFMA R36, R39, R19, R36 ;  /* 0x000000132724d223 */ /* 0x004fe20000000024 */
[----:B------:R-:W-:Y:S02]  /*1480*/  ISETP.GE.OR P5, PT, R38, UR8, !P1 ;  /* 0x0000000826007c0c */ /* 0x000fe4000cfa6670 */
[----:B------:R-:W0:Y:S01]  /*1490*/  @!P3 LDS R19, [R11+0x4] ;  /* 0x000004000b13b984 */ /* 0x000e220000000800 */
[----:B---3--:R-:W-:Y:S01]  /*14a0*/  @!P4 FFMA R35, R22, R18, R35 ;  /* 0x000000121623c223 */ /* 0x008fe20000000023 */
[----:B------:R-:W-:Y:S02]  /*14b0*/  ISETP.GE.OR P4, PT, R37, UR8, !P2 ;  /* 0x0000000825007c0c */ /* 0x000fe4000d786670 */
[----:B------:R-:W-:-:S07]  /*14c0*/  ISETP.GE.OR P2, PT, R23, UR8, !P2 ;  /* 0x0000000817007c0c */ /* 0x000fce000d746670 */
[----:B------:R-:W-:Y:S01]  /*14d0*/  @!P5 LDS R39, [R11+0x8] ;  /* 0x000008000b27d984 */ /* 0x000fe20000000800 */
[----:B----4-:R-:W-:Y:S01]  /*14e0*/  @!P6 FFMA R33, R16, R20, R33 ;  /* 0x000000141021e223 */ /* 0x010fe20000000021 */
[----:B------:R-:W-:Y:S02]  /*14f0*/  ISETP.GE.OR P6, PT, R37, UR8, !P1 ;  /* 0x0000000825007c0c */ /* 0x000fe4000cfc6670 */
[----:B------:R-:W1:Y:S04]  /*1500*/  @!P5 LDS R17, [R10+0x104] ;  /* 0x000104000a11d984 */ /* 0x000e680000000800 */
[----:B------:R-:W-:Y:S04]  /*1510*/  @!P4 LDS R18, [R11+0x4] ;  /* 0x000004000b12c984 */ /* 0x000fe80000000800 */
[----:B------:R-:W2:Y:S04]  /*1520*/  @!P4 LDS R14, [R10+0x88] ;  /* 0x000088000a0ec984 */ /* 0x000ea80000000800 */
[----:B------:R-:W-:Y:S04]  /*1530*/  @!P2 LDS R21, [R11+0x4] ;  /* 0x000004000b15a984 */ /* 0x000fe80000000800 */
[----:B------:R-:W3:Y:S04]  /*1540*/  @!P2 LDS R15, [R10+0x8c] ;  /* 0x00008c000a0fa984 */ /* 0x000ee80000000800 */
[----:B------:R-:W-:Y:S04]  /*1550*/  @!P6 LDS R20, [R11+0x8] ;  /* 0x000008000b14e984 */ /* 0x000fe80000000800 */
[----:B------:R-:W4:Y:S01]  /*1560*/  @!P6 LDS R16, [R10+0x108] ;  /* 0x000108000a10e984 */ /* 0x000f220000000800 */
[----:B0-----:R-:W-:Y:S01]  /*1570*/  @!P3 FFMA R34, R19, R13, R34 ;  /* 0x0000000d1322b223 */ /* 0x001fe20000000022 */
[----:B------:R-:W-:-:S03]  /*1580*/  ISETP.LT.AND P3, PT, R12, UR7, !P0 ;  /* 0x000000070c007c0c */ /* 0x000fc6000c761270 */
[----:B-1----:R-:W-:Y:S01]  /*1590*/  @!P5 FFMA R34, R39, R17, R34 ;  /* 0x000000112722d223 */ /* 0x002fe20000000022 */
[----:B------:R-:W-:Y:S02]  /*15a0*/  ISETP.GE.OR P5, PT, R27, UR8, !P1 ;  /* 0x000000081b007c0c */ /* 0x000fe4000cfa6670 */
[----:B------:R-:W-:Y:S01]  /*15b0*/  ISETP.GE.OR P1, PT, R23, UR8, !P1 ;  /* 0x0000000817007c0c */ /* 0x000fe2000cf26670 */
[----:B--2---:R-:W-:Y:S01]  /*15c0*/  @!P4 FFMA R35, R18, R14, R35 ;  /* 0x0000000e1223c223 */ /* 0x004fe20000000023 */
[----:B------:R-:W-:-:S09]  /*15d0*/  ISETP.GE.OR P4, PT, R38, UR8, !P3 ;  /* 0x0000000826007c0c */ /* 0x000fd2000df86670 */
[----:B------:R-:W-:Y:S01]  /*15e0*/  @!P5 LDS R13, [R11+0x8] ;  /* 0x000008000b0dd984 */ /* 0x000fe20000000800 */
[----:B---3--:R-:W-:Y:S01]  /*15f0*/  @!P2 FFMA R36, R21, R15, R36 ;  /* 0x0000000f1524a223 */ /* 0x008fe20000000024 */
[----:B------:R-:W-:Y:S02]  /*1600*/  ISETP.GE.OR P2, PT, R37, UR8, !P3 ;  /* 0x0000000825007c0c */ /* 0x000fe4000df46670 */
[----:B------:R-:W0:Y:S04]  /*1610*/  @!P5 LDS R12, [R10+0x100] ;  /* 0x000100000a0cd984 */ /* 0x000e280000000800 */
[----:B------:R-:W-:Y:S01]  /*1620*/  @!P1 LDS R21, [R11+0x8] ;  /* 0x000008000b159984 */ /* 0x000fe20000000800 */
[----:B----4-:R-:W-:Y:S01]  /*1630*/  @!P6 FFMA R35, R20, R16, R35 ;  /* 0x000000101423e223 */ /* 0x010fe20000000023 */
[----:B------:R-:W-:-:S02]  /*1640*/  ISETP.GE.OR P6, PT, R27, UR8, !P3 ;  /* 0x000000081b007c0c */ /* 0x000fc4000dfc6670 */
[----:B------:R-:W1:Y:S01]  /*1650*/  @!P1 LDS R15, [R10+0x10c] ;  /* 0x00010c000a0f9984 */ /* 0x000e620000000800 */
[----:B------:R-:W-:-:S03]  /*1660*/  ISETP.GE.OR P3, PT, R23, UR8, !P3 ;  /* 0x0000000817007c0c */ /* 0x000fc6000df66670 */
[----:B------:R-:W-:Y:S04]  /*1670*/  @!P4 LDS R23, [R11+0xc] ;  /* 0x00000c000b17c984 */ /* 0x000fe80000000800 */
[----:B------:R-:W-:Y:S04]  /*1680*/  @!P2 LDS R20, [R11+0xc] ;  /* 0x00000c000b14a984 */ /* 0x000fe80000000800 */
[----:B------:R-:W-:Y:S04]  /*1690*/  @!P6 LDS R16, [R11+0xc] ;  /* 0x00000c000b10e984 */ /* 0x000fe80000000800 */
[----:B------:R-:W-:Y:S04]  /*16a0*/  @!P3 LDS R37, [R11+0xc] ;  /* 0x00000c000b25b984 */ /* 0x000fe80000000800 */
[----:B------:R-:W2:Y:S04]  /*16b0*/  @!P4 LDS R17, [R10+0x184] ;  /* 0x000184000a11c984 */ /* 0x000ea80000000800 */
[----:B------:R-:W3:Y:S04]  /*16c0*/  @!P2 LDS R18, [R10+0x188] ;  /* 0x000188000a12a984 */ /* 0x000ee80000000800 */
[----:B------:R-:W4:Y:S04]  /*16d0*/  @!P6 LDS R14, [R10+0x180] ;  /* 0x000180000a0ee984 */ /* 0x000f280000000800 */
[----:B------:R-:W5:Y:S01]  /*16e0*/  @!P3 LDS R19, [R10+0x18c] ;  /* 0x00018c000a13b984 */ /* 0x000f620000000800 */
[----:B0-----:R-:W-:Y:S01]  /*16f0*/  @!P5 FFMA R33, R12, R13, R33 ;  /* 0x0000000d0c21d223 */ /* 0x001fe20000000021 */
[----:B------:R-:W-:Y:S01]  /*1700*/  ISETP.NE.AND P5, PT, R9, 0x40, PT ;  /* 0x000000400900780c */ /* 0x000fe20003fa5270 */
[----:B-1----:R-:W-:Y:S01]  /*1710*/  @!P1 FFMA R36, R21, R15, R36 ;  /* 0x0000000f15249223 */ /* 0x002fe20000000024 */
[----:B--2---:R-:W-:Y:S01]  /*1720*/  @!P4 FFMA R34, R23, R17, R34 ;  /* 0x000000111722c223 */ /* 0x004fe20000000022 */
[----:B---3--:R-:W-:Y:S01]  /*1730*/  @!P2 FFMA R35, R20, R18, R35 ;  /* 0x000000121423a223 */ /* 0x008fe20000000023 */
[----:B----4-:R-:W-:Y:S01]  /*1740*/  @!P6 FFMA R33, R14, R16, R33 ;  /* 0x000000100e21e223 */ /* 0x010fe20000000021 */
[----:B-----5:R-:W-:-:S08]  /*1750*/  @!P3 FFMA R36, R37, R19, R36 ;  /* 0x000000132524b223 */ /* 0x020fd00000000024 */
[----:B------:R-:W-:Y:S05]  /*1760*/  @P5 BRA `(.L_x_19) ;  /* 0xfffffff800b85947 */ /* 0x000fea000383ffff */
[----:B------:R-:W-:Y:S01]  /*1770*/  VIADD R24, R24, 0x1 ;  /* 0x0000000118187836 */ /* 0x000fe20000000000 */
[----:B------:R-:W-:Y:S04]  /*1780*/  BAR.SYNC.DEFER_BLOCKING 0x0 ;  /* 0x0000000000007b1d */ /* 0x000fe80000010000 */
[----:B------:R-:W-:-:S13]  /*1790*/  ISETP.NE.AND P0, PT, R24, UR5, PT ;  /* 0x0000000518007c0c */ /* 0x000fda000bf05270 */
[----:B------:R-:W-:Y:S05]  /*17a0*/  @P0 BRA `(.L_x_20) ;  /* 0xffffffec00540947 */ /* 0x000fea000383ffff */
.L_x_0:
[----:B------:R-:W0:Y:S01]  /*17b0*/  LDCU.64 UR8, c[0x0][0x398] ;  /* 0x00007300ff0877ac */ /* 0x000e220008000a00 */
[----:B--2---:R-:W-:Y:S02]  /*17c0*/  LEA R0, R0, UR4, 0x2 ;  /* 0x0000000400007c11 */ /* 0x004fe4000f8e10ff */
[----:B---3--:R-:W-:Y:S01]  /*17d0*/  LEA R8, R3, R2, 0x5 ;  /* 0x0000000203087211 */ /* 0x008fe200078e28ff */
[----:B------:R-:W1:Y:S01]  /*17e0*/  LDCU.64 UR6, c[0x0][0x390] ;  /* 0x00007200ff0677ac */ /* 0x000e620008000a00 */
[C---:B------:R-:W-:Y:S01]  /*17f0*/  IADD3 R9, PT, PT, R0.reuse, 0x3, RZ ;  /* 0x0000000300097810 */ /* 0x040fe20007ffe0ff */
[C---:B------:R-:W-:Y:S02]  /*1800*/  VIADD R4, R0.reuse, 0x1 ;  /* 0x0000000100047836 */ /* 0x040fe40000000000 */
[C---:B------:R-:W-:Y:S01]  /*1810*/  VIADD R6, R0.reuse, 0x2 ;  /* 0x0000000200067836 */ /* 0x040fe20000000000 */
[----:B0-----:R-:W-:Y:S01]  /*1820*/  ISETP.GE.AND P0, PT, R0, UR9, PT ;  /* 0x0000000900007c0c */ /* 0x001fe2000bf06270 */
[----:B------:R-:W-:Y:S01]  /*1830*/  IMAD R5, R8, UR9, RZ ;  /* 0x0000000908057c24 */ /* 0x000fe2000f8e02ff */
[----:B------:R-:W-:-:S02]  /*1840*/  ISETP.GE.AND P1, PT, R4, UR9, PT ;  /* 0x0000000904007c0c */ /* 0x000fc4000bf26270 */
[----:B------:R-:W-:Y:S02]  /*1850*/  ISETP.LT.AND P0, PT, R8, UR8, !P0 ;  /* 0x0000000808007c0c */ /* 0x000fe4000c701270 */
[----:B------:R-:W-:Y:S02]  /*1860*/  ISETP.GE.AND P2, PT, R6, UR9, PT ;  /* 0x0000000906007c0c */ /* 0x000fe4000bf46270 */
[----:B------:R-:W-:Y:S02]  /*1870*/  SHF.R.S32.HI R4, RZ, 0x1f, R0 ;  /* 0x0000001fff047819 */ /* 0x000fe40000011400 */
[----:B------:R-:W-:Y:S02]  /*1880*/  IADD3 R6, P3, PT, R0, R5, RZ ;  /* 0x0000000500067210 */ /* 0x000fe40007f7e0ff */
[C---:B------:R-:W-:Y:S02]  /*1890*/  ISETP.GE.OR P1, PT, R8.reuse, UR8, P1 ;  /* 0x0000000808007c0c */ /* 0x040fe40008f26670 */
[----:B------:R-:W-:-:S03]  /*18a0*/  ISETP.GE.OR P2, PT, R8, UR8, P2 ;  /* 0x0000000808007c0c */ /* 0x000fc60009746670 */
[----:B------:R-:W0:Y:S01]  /*18b0*/  @P0 LDC.64 R2, c[0x0][0x390] ;  /* 0x0000e400ff020b82 */ /* 0x000e220000000a00 */
[----:B------:R-:W-:Y:S01]  /*18c0*/  @P0 IMAD.IADD R7, R0, 0x1, R5 ;  /* 0x0000000100070824 */ /* 0x000fe200078e0205 */
[----:B------:R-:W-:Y:S02]  /*18d0*/  LEA.HI.X.SX32 R5, R5, R4, 0x1, P3 ;  /* 0x0000000405057211 */ /* 0x000fe400018f0eff */
[----:B------:R-:W-:Y:S02]  /*18e0*/  ISETP.GE.AND P3, PT, R9, UR9, PT ;  /* 0x0000000909007c0c */ /* 0x000fe4000bf66270 */
[----:B-1----:R-:W-:Y:S02]  /*18f0*/  LEA R4, P4, R6, UR6, 0x2 ;  /* 0x0000000606047c11 */ /* 0x002fe4000f8810ff */
[----:B------:R-:W-:Y:S02]  /*1900*/  ISETP.GE.OR P3, PT, R8, UR8, P3 ;  /* 0x0000000808007c0c */ /* 0x000fe40009f66670 */
[----:B------:R-:W-:Y:S01]  /*1910*/  LEA.HI.X R5, R6, UR7, R5, 0x2, P4 ;  /* 0x0000000706057c11 */ /* 0x000fe2000a0f1405 */
[----:B0-----:R-:W-:-:S05]  /*1920*/  @P0 IMAD.WIDE R2, R7, 0x4, R2 ;  /* 0x0000000407020825 */ /* 0x001fca00078e0202 */
[----:B------:R0:W-:Y:S04]  /*1930*/  @P0 STG.E desc[UR10][R2.64], R33 ;  /* 0x0000002102000986 */ /* 0x0001e8000c10190a */
[----:B------:R0:W-:Y:S04]  /*1940*/  @!P1 STG.E desc[UR10][R4.64+0x4], R34 ;  /* 0x0000042204009986 */ /* 0x0001e8000c10190a */
[----:B------:R0:W-:Y:S01]  /*1950*/  @!P2 STG.E desc[UR10][R4.64+0x8], R35 ;  /* 0x000008230400a986 */ /* 0x0001e2000c10190a */
[----:B------:R-:W-:Y:S05]  /*1960*/  @P3 EXIT ;  /* 0x000000000000394d */ /* 0x000fea0003800000 */
[----:B------:R-:W-:Y:S01]  /*1970*/  STG.E desc[UR10][R4.64+0xc], R36 ;  /* 0x00000c2404007986 */ /* 0x000fe2000c10190a */
[----:B------:R-:W-:Y:S05]  /*1980*/  EXIT ;  /* 0x000000000000794d */ /* 0x000fea0003800000 */
.L_x_21:
[----:B------:R-:W-:-:S00]  /*1990*/  BRA `(.L_x_21) ;  /* 0xfffffffc00fc7947 */ /* 0x000fc0000383ffff */
[----:B------:R-:W-:-:S00]  /*19a0*/  NOP ;  /* 0x0000000000007918 */ /* 0x000fc00000000000 */
        /* <DEDUP_REMOVED lines=13> */
.L_x_22:


//--------------------- .nv.shared._Z13cuda_sgemm_v3ILj32ELj64ELj4EEvPfS0_S0_iii --------------------------
	.section	.nv.shared._Z13cuda_sgemm_v3ILj32ELj64ELj4EEvPfS0_S0_iii,"aw",@nobits
	.sectionflags	@""
	.align	4
.nv.shared._Z13cuda_sgemm_v3ILj32ELj64ELj4EEvPfS0_S0_iii:
	.zero		17408


//--------------------- .nv.shared.reserved.0     --------------------------
	.section	.nv.shared.reserved.0,"aw",@nobits
	.weak		__nv_reservedSMEM_offset_0_alias
	.size		__nv_reservedSMEM_offset_0_alias, 0, 64
	.other		__nv_reservedSMEM_offset_0_alias,@"STO_CUDA_RESERVED_SHARED STV_DEFAULT"
__nv_reservedSMEM_offset_0_alias:
	.zero		0
	.zero		64


//--------------------- .nv.constant0._Z13cuda_sgemm_v3ILj32ELj64ELj4EEvPfS0_S0_iii --------------------------
	.section	.nv.constant0._Z13cuda_sgemm_v3ILj32ELj64ELj4EEvPfS0_S0_iii,"a",@progbits
	.sectionflags	@""
	.align	4
.nv.constant0._Z13cuda_sgemm_v3ILj32ELj64ELj4EEvPfS0_S0_iii:
	.zero		932


//--------------------- SYMBOLS --------------------------

	.type		.nv.reservedSmem.offset0,@object
	.size		.nv.reservedSmem.offset0,0x4
	.type		.nv.reservedSmem.cap,@object
	.size		.nv.reservedSmem.cap,0x4
